//
// Generated by NVIDIA NVVM Compiler
//
// Compiler Build ID: CL-36424714
// Cuda compilation tools, release 13.0, V13.0.88
// Based on NVVM 20.0.0
//

.version 9.0
.target sm_100
.address_size 64

	// .globl	_ZN3cub18CUB_300001_SM_10006detail11EmptyKernelIvEEvv
.global .align 1 .b8 _ZN34_INTERNAL_33b54276_4_k_cu_1bfc1b364cuda3std3__45__cpo5beginE[1];
.global .align 1 .b8 _ZN34_INTERNAL_33b54276_4_k_cu_1bfc1b364cuda3std3__45__cpo3endE[1];
.global .align 1 .b8 _ZN34_INTERNAL_33b54276_4_k_cu_1bfc1b364cuda3std3__45__cpo6cbeginE[1];
.global .align 1 .b8 _ZN34_INTERNAL_33b54276_4_k_cu_1bfc1b364cuda3std3__45__cpo4cendE[1];
.global .align 1 .b8 _ZN34_INTERNAL_33b54276_4_k_cu_1bfc1b364cuda3std3__45__cpo6rbeginE[1];
.global .align 1 .b8 _ZN34_INTERNAL_33b54276_4_k_cu_1bfc1b364cuda3std3__45__cpo4rendE[1];
.global .align 1 .b8 _ZN34_INTERNAL_33b54276_4_k_cu_1bfc1b364cuda3std3__45__cpo7crbeginE[1];
.global .align 1 .b8 _ZN34_INTERNAL_33b54276_4_k_cu_1bfc1b364cuda3std3__45__cpo5crendE[1];
.global .align 1 .b8 _ZN34_INTERNAL_33b54276_4_k_cu_1bfc1b364cuda3std3__436_GLOBAL__N__33b54276_4_k_cu_1bfc1b366ignoreE[1];
.global .align 1 .b8 _ZN34_INTERNAL_33b54276_4_k_cu_1bfc1b364cuda3std3__419piecewise_constructE[1];
.global .align 1 .b8 _ZN34_INTERNAL_33b54276_4_k_cu_1bfc1b364cuda3std3__48in_placeE[1];
.global .align 1 .b8 _ZN34_INTERNAL_33b54276_4_k_cu_1bfc1b364cuda3std3__420unreachable_sentinelE[1];
.global .align 1 .b8 _ZN34_INTERNAL_33b54276_4_k_cu_1bfc1b364cuda3std3__47nulloptE[1];
.global .align 1 .b8 _ZN34_INTERNAL_33b54276_4_k_cu_1bfc1b364cuda3std3__48unexpectE[1];
.global .align 1 .b8 _ZN34_INTERNAL_33b54276_4_k_cu_1bfc1b364cuda3std6ranges3__45__cpo4swapE[1];
.global .align 1 .b8 _ZN34_INTERNAL_33b54276_4_k_cu_1bfc1b364cuda3std6ranges3__45__cpo9iter_moveE[1];
.global .align 1 .b8 _ZN34_INTERNAL_33b54276_4_k_cu_1bfc1b364cuda3std6ranges3__45__cpo5beginE[1];
.global .align 1 .b8 _ZN34_INTERNAL_33b54276_4_k_cu_1bfc1b364cuda3std6ranges3__45__cpo3endE[1];
.global .align 1 .b8 _ZN34_INTERNAL_33b54276_4_k_cu_1bfc1b364cuda3std6ranges3__45__cpo6cbeginE[1];
.global .align 1 .b8 _ZN34_INTERNAL_33b54276_4_k_cu_1bfc1b364cuda3std6ranges3__45__cpo4cendE[1];
.global .align 1 .b8 _ZN34_INTERNAL_33b54276_4_k_cu_1bfc1b364cuda3std6ranges3__45__cpo7advanceE[1];
.global .align 1 .b8 _ZN34_INTERNAL_33b54276_4_k_cu_1bfc1b364cuda3std6ranges3__45__cpo9iter_swapE[1];
.global .align 1 .b8 _ZN34_INTERNAL_33b54276_4_k_cu_1bfc1b364cuda3std6ranges3__45__cpo4nextE[1];
.global .align 1 .b8 _ZN34_INTERNAL_33b54276_4_k_cu_1bfc1b364cuda3std6ranges3__45__cpo4prevE[1];
.global .align 1 .b8 _ZN34_INTERNAL_33b54276_4_k_cu_1bfc1b364cuda3std6ranges3__45__cpo4dataE[1];
.global .align 1 .b8 _ZN34_INTERNAL_33b54276_4_k_cu_1bfc1b364cuda3std6ranges3__45__cpo5cdataE[1];
.global .align 1 .b8 _ZN34_INTERNAL_33b54276_4_k_cu_1bfc1b364cuda3std6ranges3__45__cpo4sizeE[1];
.global .align 1 .b8 _ZN34_INTERNAL_33b54276_4_k_cu_1bfc1b364cuda3std6ranges3__45__cpo5ssizeE[1];
.global .align 1 .b8 _ZN34_INTERNAL_33b54276_4_k_cu_1bfc1b364cuda3std6ranges3__45__cpo8distanceE[1];
.global .align 1 .b8 _ZN34_INTERNAL_33b54276_4_k_cu_1bfc1b366thrust24THRUST_300001_SM_1000_NS8cuda_cub3parE[1];
.global .align 1 .b8 _ZN34_INTERNAL_33b54276_4_k_cu_1bfc1b366thrust24THRUST_300001_SM_1000_NS8cuda_cub10par_nosyncE[1];
.global .align 1 .b8 _ZN34_INTERNAL_33b54276_4_k_cu_1bfc1b366thrust24THRUST_300001_SM_1000_NS6system6detail10sequential3seqE[1];
.global .align 1 .b8 _ZN34_INTERNAL_33b54276_4_k_cu_1bfc1b366thrust24THRUST_300001_SM_1000_NS12placeholders2_1E[1];
.global .align 1 .b8 _ZN34_INTERNAL_33b54276_4_k_cu_1bfc1b366thrust24THRUST_300001_SM_1000_NS12placeholders2_2E[1];
.global .align 1 .b8 _ZN34_INTERNAL_33b54276_4_k_cu_1bfc1b366thrust24THRUST_300001_SM_1000_NS12placeholders2_3E[1];
.global .align 1 .b8 _ZN34_INTERNAL_33b54276_4_k_cu_1bfc1b366thrust24THRUST_300001_SM_1000_NS12placeholders2_4E[1];
.global .align 1 .b8 _ZN34_INTERNAL_33b54276_4_k_cu_1bfc1b366thrust24THRUST_300001_SM_1000_NS12placeholders2_5E[1];
.global .align 1 .b8 _ZN34_INTERNAL_33b54276_4_k_cu_1bfc1b366thrust24THRUST_300001_SM_1000_NS12placeholders2_6E[1];
.global .align 1 .b8 _ZN34_INTERNAL_33b54276_4_k_cu_1bfc1b366thrust24THRUST_300001_SM_1000_NS12placeholders2_7E[1];
.global .align 1 .b8 _ZN34_INTERNAL_33b54276_4_k_cu_1bfc1b366thrust24THRUST_300001_SM_1000_NS12placeholders2_8E[1];
.global .align 1 .b8 _ZN34_INTERNAL_33b54276_4_k_cu_1bfc1b366thrust24THRUST_300001_SM_1000_NS12placeholders2_9E[1];
.global .align 1 .b8 _ZN34_INTERNAL_33b54276_4_k_cu_1bfc1b366thrust24THRUST_300001_SM_1000_NS12placeholders3_10E[1];
.global .align 1 .b8 _ZN34_INTERNAL_33b54276_4_k_cu_1bfc1b366thrust24THRUST_300001_SM_1000_NS3seqE[1];

.visible .entry _ZN3cub18CUB_300001_SM_10006detail11EmptyKernelIvEEvv()
{


	ret;

}
	// .globl	_ZN3cub18CUB_300001_SM_10006detail9transform16transform_kernelINS2_10policy_hubILb1EN4cuda3std3__45tupleIJN6thrust24THRUST_300001_SM_1000_NS6detail15normal_iteratorINSA_10device_ptrIfEEEESF_EEEE10policy1000Ei13saxpy_functorSF_JPfSK_EEEvT0_iT1_T2_DpNS2_10kernel_argIT3_EE
.visible .entry _ZN3cub18CUB_300001_SM_10006detail9transform16transform_kernelINS2_10policy_hubILb1EN4cuda3std3__45tupleIJN6thrust24THRUST_300001_SM_1000_NS6detail15normal_iteratorINSA_10device_ptrIfEEEESF_EEEE10policy1000Ei13saxpy_functorSF_JPfSK_EEEvT0_iT1_T2_DpNS2_10kernel_argIT3_EE(
	.param .u32 _ZN3cub18CUB_300001_SM_10006detail9transform16transform_kernelINS2_10policy_hubILb1EN4cuda3std3__45tupleIJN6thrust24THRUST_300001_SM_1000_NS6detail15normal_iteratorINSA_10device_ptrIfEEEESF_EEEE10policy1000Ei13saxpy_functorSF_JPfSK_EEEvT0_iT1_T2_DpNS2_10kernel_argIT3_EE_param_0,
	.param .u32 _ZN3cub18CUB_300001_SM_10006detail9transform16transform_kernelINS2_10policy_hubILb1EN4cuda3std3__45tupleIJN6thrust24THRUST_300001_SM_1000_NS6detail15normal_iteratorINSA_10device_ptrIfEEEESF_EEEE10policy1000Ei13saxpy_functorSF_JPfSK_EEEvT0_iT1_T2_DpNS2_10kernel_argIT3_EE_param_1,
	.param .align 4 .b8 _ZN3cub18CUB_300001_SM_10006detail9transform16transform_kernelINS2_10policy_hubILb1EN4cuda3std3__45tupleIJN6thrust24THRUST_300001_SM_1000_NS6detail15normal_iteratorINSA_10device_ptrIfEEEESF_EEEE10policy1000Ei13saxpy_functorSF_JPfSK_EEEvT0_iT1_T2_DpNS2_10kernel_argIT3_EE_param_2[4],
	.param .align 8 .b8 _ZN3cub18CUB_300001_SM_10006detail9transform16transform_kernelINS2_10policy_hubILb1EN4cuda3std3__45tupleIJN6thrust24THRUST_300001_SM_1000_NS6detail15normal_iteratorINSA_10device_ptrIfEEEESF_EEEE10policy1000Ei13saxpy_functorSF_JPfSK_EEEvT0_iT1_T2_DpNS2_10kernel_argIT3_EE_param_3[8],
	.param .align 8 .b8 _ZN3cub18CUB_300001_SM_10006detail9transform16transform_kernelINS2_10policy_hubILb1EN4cuda3std3__45tupleIJN6thrust24THRUST_300001_SM_1000_NS6detail15normal_iteratorINSA_10device_ptrIfEEEESF_EEEE10policy1000Ei13saxpy_functorSF_JPfSK_EEEvT0_iT1_T2_DpNS2_10kernel_argIT3_EE_param_4[16],
	.param .align 8 .b8 _ZN3cub18CUB_300001_SM_10006detail9transform16transform_kernelINS2_10policy_hubILb1EN4cuda3std3__45tupleIJN6thrust24THRUST_300001_SM_1000_NS6detail15normal_iteratorINSA_10device_ptrIfEEEESF_EEEE10policy1000Ei13saxpy_functorSF_JPfSK_EEEvT0_iT1_T2_DpNS2_10kernel_argIT3_EE_param_5[16]
)
.maxntid 128
{
	.reg .pred 	%p<38>;
	.reg .b32 	%r<81>;
	.reg .b32 	%f<93>;
	.reg .b64 	%rd<97>;

	ld.param.f32 	%f2, [_ZN3cub18CUB_300001_SM_10006detail9transform16transform_kernelINS2_10policy_hubILb1EN4cuda3std3__45tupleIJN6thrust24THRUST_300001_SM_1000_NS6detail15normal_iteratorINSA_10device_ptrIfEEEESF_EEEE10policy1000Ei13saxpy_functorSF_JPfSK_EEEvT0_iT1_T2_DpNS2_10kernel_argIT3_EE_param_2];
	ld.param.u32 	%r45, [_ZN3cub18CUB_300001_SM_10006detail9transform16transform_kernelINS2_10policy_hubILb1EN4cuda3std3__45tupleIJN6thrust24THRUST_300001_SM_1000_NS6detail15normal_iteratorINSA_10device_ptrIfEEEESF_EEEE10policy1000Ei13saxpy_functorSF_JPfSK_EEEvT0_iT1_T2_DpNS2_10kernel_argIT3_EE_param_0];
	ld.param.u64 	%rd27, [_ZN3cub18CUB_300001_SM_10006detail9transform16transform_kernelINS2_10policy_hubILb1EN4cuda3std3__45tupleIJN6thrust24THRUST_300001_SM_1000_NS6detail15normal_iteratorINSA_10device_ptrIfEEEESF_EEEE10policy1000Ei13saxpy_functorSF_JPfSK_EEEvT0_iT1_T2_DpNS2_10kernel_argIT3_EE_param_5];
	ld.param.u64 	%rd25, [_ZN3cub18CUB_300001_SM_10006detail9transform16transform_kernelINS2_10policy_hubILb1EN4cuda3std3__45tupleIJN6thrust24THRUST_300001_SM_1000_NS6detail15normal_iteratorINSA_10device_ptrIfEEEESF_EEEE10policy1000Ei13saxpy_functorSF_JPfSK_EEEvT0_iT1_T2_DpNS2_10kernel_argIT3_EE_param_4];
	ld.param.u64 	%rd29, [_ZN3cub18CUB_300001_SM_10006detail9transform16transform_kernelINS2_10policy_hubILb1EN4cuda3std3__45tupleIJN6thrust24THRUST_300001_SM_1000_NS6detail15normal_iteratorINSA_10device_ptrIfEEEESF_EEEE10policy1000Ei13saxpy_functorSF_JPfSK_EEEvT0_iT1_T2_DpNS2_10kernel_argIT3_EE_param_3];
	ld.param.u32 	%r44, [_ZN3cub18CUB_300001_SM_10006detail9transform16transform_kernelINS2_10policy_hubILb1EN4cuda3std3__45tupleIJN6thrust24THRUST_300001_SM_1000_NS6detail15normal_iteratorINSA_10device_ptrIfEEEESF_EEEE10policy1000Ei13saxpy_functorSF_JPfSK_EEEvT0_iT1_T2_DpNS2_10kernel_argIT3_EE_param_1];
	cvta.to.global.u64 	%rd1, %rd29;
	cvta.to.global.u64 	%rd2, %rd25;
	cvta.to.global.u64 	%rd3, %rd27;
	shl.b32 	%r1, %r44, 7;
	mov.u32 	%r46, %ctaid.x;
	mul.lo.s32 	%r2, %r1, %r46;
	sub.s32 	%r3, %r45, %r2;
	min.s32 	%r4, %r1, %r3;
	shl.b32 	%r5, %r4, 2;
	mov.u32 	%r6, %tid.x;
	shl.b32 	%r71, %r6, 7;
	setp.ge.s32 	%p1, %r71, %r5;
	@%p1 bra 	$L__BB1_5;
	mul.wide.u32 	%rd4, %r6, 128;
	add.s64 	%rd30, %rd2, %rd4;
	mul.wide.s32 	%rd5, %r2, 4;
	add.s64 	%rd94, %rd30, %rd5;
	mov.u32 	%r70, %r71;
$L__BB1_2:
	.pragma "nounroll";
	// begin inline asm
	prefetch.global.L2 [%rd94];
	// end inline asm
	add.s32 	%r70, %r70, 16384;
	add.s64 	%rd94, %rd94, 16384;
	setp.lt.s32 	%p2, %r70, %r5;
	@%p2 bra 	$L__BB1_2;
	add.s64 	%rd32, %rd3, %rd4;
	add.s64 	%rd95, %rd32, %rd5;
$L__BB1_4:
	.pragma "nounroll";
	// begin inline asm
	prefetch.global.L2 [%rd95];
	// end inline asm
	add.s32 	%r71, %r71, 16384;
	add.s64 	%rd95, %rd95, 16384;
	setp.lt.s32 	%p3, %r71, %r5;
	@%p3 bra 	$L__BB1_4;
$L__BB1_5:
	mul.wide.s32 	%rd96, %r2, 4;
	add.s64 	%rd12, %rd2, %rd96;
	add.s64 	%rd13, %rd3, %rd96;
	add.s64 	%rd14, %rd1, %rd96;
	setp.gt.s32 	%p4, %r1, %r3;
	@%p4 bra 	$L__BB1_18;
	setp.lt.s32 	%p5, %r44, 1;
	@%p5 bra 	$L__BB1_59;
	and.b32  	%r12, %r44, 7;
	setp.lt.u32 	%p6, %r44, 8;
	mov.b32 	%r79, 0;
	@%p6 bra 	$L__BB1_10;
	and.b32  	%r48, %r44, 2147483640;
	neg.s32 	%r73, %r48;
	mul.wide.u32 	%rd35, %r6, 4;
	add.s64 	%rd15, %rd1, %rd35;
	add.s64 	%rd36, %rd96, 1536;
	add.s64 	%rd17, %rd2, %rd36;
	add.s32 	%r72, %r6, 128;
	add.s64 	%rd18, %rd3, %rd36;
	add.s64 	%rd19, %rd1, %rd36;
$L__BB1_9:
	.pragma "nounroll";
	and.b32  	%r79, %r44, 2147483640;
	mul.wide.s32 	%rd37, %r72, 4;
	add.s64 	%rd38, %rd17, %rd37;
	add.s64 	%rd39, %rd18, %rd37;
	add.s64 	%rd40, %rd19, %rd37;
	cvta.to.global.u64 	%rd41, %rd25;
	mul.wide.u32 	%rd42, %r6, 4;
	add.s64 	%rd43, %rd41, %rd42;
	add.s64 	%rd44, %rd43, %rd96;
	ld.global.f32 	%f3, [%rd44];
	cvta.to.global.u64 	%rd45, %rd27;
	add.s64 	%rd46, %rd45, %rd42;
	add.s64 	%rd47, %rd46, %rd96;
	ld.global.f32 	%f4, [%rd47];
	fma.rn.f32 	%f5, %f2, %f3, %f4;
	add.s64 	%rd48, %rd15, %rd96;
	st.global.f32 	[%rd48], %f5;
	ld.global.f32 	%f6, [%rd38+-1536];
	ld.global.f32 	%f7, [%rd39+-1536];
	fma.rn.f32 	%f8, %f2, %f6, %f7;
	st.global.f32 	[%rd40+-1536], %f8;
	ld.global.f32 	%f9, [%rd38+-1024];
	ld.global.f32 	%f10, [%rd39+-1024];
	fma.rn.f32 	%f11, %f2, %f9, %f10;
	st.global.f32 	[%rd40+-1024], %f11;
	ld.global.f32 	%f12, [%rd38+-512];
	ld.global.f32 	%f13, [%rd39+-512];
	fma.rn.f32 	%f14, %f2, %f12, %f13;
	st.global.f32 	[%rd40+-512], %f14;
	ld.global.f32 	%f15, [%rd38];
	ld.global.f32 	%f16, [%rd39];
	fma.rn.f32 	%f17, %f2, %f15, %f16;
	st.global.f32 	[%rd40], %f17;
	ld.global.f32 	%f18, [%rd38+512];
	ld.global.f32 	%f19, [%rd39+512];
	fma.rn.f32 	%f20, %f2, %f18, %f19;
	st.global.f32 	[%rd40+512], %f20;
	ld.global.f32 	%f21, [%rd38+1024];
	ld.global.f32 	%f22, [%rd39+1024];
	fma.rn.f32 	%f23, %f2, %f21, %f22;
	st.global.f32 	[%rd40+1024], %f23;
	ld.global.f32 	%f24, [%rd38+1536];
	ld.global.f32 	%f25, [%rd39+1536];
	fma.rn.f32 	%f26, %f2, %f24, %f25;
	st.global.f32 	[%rd40+1536], %f26;
	add.s32 	%r73, %r73, 8;
	add.s64 	%rd96, %rd96, 4096;
	add.s32 	%r72, %r72, 1024;
	setp.eq.s32 	%p7, %r73, 0;
	@%p7 bra 	$L__BB1_10;
	bra.uni 	$L__BB1_9;
$L__BB1_10:
	setp.eq.s32 	%p8, %r12, 0;
	@%p8 bra 	$L__BB1_59;
	and.b32  	%r39, %r44, 3;
	setp.lt.u32 	%p9, %r12, 4;
	@%p9 bra 	$L__BB1_13;
	shl.b32 	%r49, %r79, 7;
	add.s32 	%r50, %r49, %r6;
	mul.wide.s32 	%rd49, %r50, 4;
	add.s64 	%rd50, %rd12, %rd49;
	ld.global.f32 	%f27, [%rd50];
	add.s64 	%rd51, %rd13, %rd49;
	ld.global.f32 	%f28, [%rd51];
	fma.rn.f32 	%f29, %f2, %f27, %f28;
	add.s64 	%rd52, %rd14, %rd49;
	st.global.f32 	[%rd52], %f29;
	ld.global.f32 	%f30, [%rd50+512];
	ld.global.f32 	%f31, [%rd51+512];
	fma.rn.f32 	%f32, %f2, %f30, %f31;
	st.global.f32 	[%rd52+512], %f32;
	ld.global.f32 	%f33, [%rd50+1024];
	ld.global.f32 	%f34, [%rd51+1024];
	fma.rn.f32 	%f35, %f2, %f33, %f34;
	st.global.f32 	[%rd52+1024], %f35;
	ld.global.f32 	%f36, [%rd50+1536];
	ld.global.f32 	%f37, [%rd51+1536];
	fma.rn.f32 	%f38, %f2, %f36, %f37;
	st.global.f32 	[%rd52+1536], %f38;
	add.s32 	%r79, %r79, 4;
$L__BB1_13:
	setp.eq.s32 	%p10, %r39, 0;
	@%p10 bra 	$L__BB1_59;
	setp.eq.s32 	%p11, %r39, 1;
	@%p11 bra 	$L__BB1_16;
	shl.b32 	%r51, %r79, 7;
	add.s32 	%r52, %r51, %r6;
	mul.wide.s32 	%rd53, %r52, 4;
	add.s64 	%rd54, %rd12, %rd53;
	ld.global.f32 	%f39, [%rd54];
	add.s64 	%rd55, %rd13, %rd53;
	ld.global.f32 	%f40, [%rd55];
	fma.rn.f32 	%f41, %f2, %f39, %f40;
	add.s64 	%rd56, %rd14, %rd53;
	st.global.f32 	[%rd56], %f41;
	ld.global.f32 	%f42, [%rd54+512];
	ld.global.f32 	%f43, [%rd55+512];
	fma.rn.f32 	%f44, %f2, %f42, %f43;
	st.global.f32 	[%rd56+512], %f44;
	add.s32 	%r79, %r79, 2;
$L__BB1_16:
	and.b32  	%r53, %r44, 1;
	setp.eq.b32 	%p12, %r53, 1;
	not.pred 	%p13, %p12;
	@%p13 bra 	$L__BB1_59;
	shl.b32 	%r54, %r79, 7;
	add.s32 	%r55, %r54, %r6;
	mul.wide.s32 	%rd57, %r55, 4;
	add.s64 	%rd58, %rd12, %rd57;
	ld.global.f32 	%f45, [%rd58];
	add.s64 	%rd59, %rd13, %rd57;
	ld.global.f32 	%f46, [%rd59];
	fma.rn.f32 	%f47, %f2, %f45, %f46;
	add.s64 	%rd60, %rd14, %rd57;
	st.global.f32 	[%rd60], %f47;
	bra.uni 	$L__BB1_59;
$L__BB1_18:
	setp.lt.s32 	%p14, %r44, 1;
	@%p14 bra 	$L__BB1_59;
	and.b32  	%r15, %r44, 7;
	setp.lt.u32 	%p15, %r44, 8;
	mov.b32 	%r75, 0;
	@%p15 bra 	$L__BB1_38;
	and.b32  	%r75, %r44, 2147483640;
	mov.b32 	%r74, 0;
$L__BB1_21:
	.pragma "nounroll";
	shl.b32 	%r58, %r74, 7;
	add.s32 	%r23, %r58, %r6;
	setp.ge.s32 	%p16, %r23, %r4;
	@%p16 bra 	$L__BB1_23;
	mul.wide.u32 	%rd61, %r23, 4;
	add.s64 	%rd62, %rd12, %rd61;
	ld.global.f32 	%f48, [%rd62];
	add.s64 	%rd63, %rd13, %rd61;
	ld.global.f32 	%f49, [%rd63];
	fma.rn.f32 	%f50, %f2, %f48, %f49;
	add.s64 	%rd64, %rd14, %rd61;
	st.global.f32 	[%rd64], %f50;
$L__BB1_23:
	add.s32 	%r59, %r23, 128;
	setp.ge.s32 	%p17, %r59, %r4;
	mul.wide.s32 	%rd65, %r59, 4;
	add.s64 	%rd22, %rd12, %rd65;
	add.s64 	%rd23, %rd13, %rd65;
	add.s64 	%rd24, %rd14, %rd65;
	@%p17 bra 	$L__BB1_25;
	ld.global.f32 	%f51, [%rd22];
	ld.global.f32 	%f52, [%rd23];
	fma.rn.f32 	%f53, %f2, %f51, %f52;
	st.global.f32 	[%rd24], %f53;
$L__BB1_25:
	add.s32 	%r60, %r23, 256;
	setp.ge.s32 	%p18, %r60, %r4;
	@%p18 bra 	$L__BB1_27;
	ld.global.f32 	%f54, [%rd22+512];
	ld.global.f32 	%f55, [%rd23+512];
	fma.rn.f32 	%f56, %f2, %f54, %f55;
	st.global.f32 	[%rd24+512], %f56;
$L__BB1_27:
	add.s32 	%r61, %r23, 384;
	setp.ge.s32 	%p19, %r61, %r4;
	@%p19 bra 	$L__BB1_29;
	ld.global.f32 	%f57, [%rd22+1024];
	ld.global.f32 	%f58, [%rd23+1024];
	fma.rn.f32 	%f59, %f2, %f57, %f58;
	st.global.f32 	[%rd24+1024], %f59;
$L__BB1_29:
	add.s32 	%r62, %r23, 512;
	setp.ge.s32 	%p20, %r62, %r4;
	@%p20 bra 	$L__BB1_31;
	ld.global.f32 	%f60, [%rd22+1536];
	ld.global.f32 	%f61, [%rd23+1536];
	fma.rn.f32 	%f62, %f2, %f60, %f61;
	st.global.f32 	[%rd24+1536], %f62;
$L__BB1_31:
	add.s32 	%r63, %r23, 640;
	setp.ge.s32 	%p21, %r63, %r4;
	@%p21 bra 	$L__BB1_33;
	ld.global.f32 	%f63, [%rd22+2048];
	ld.global.f32 	%f64, [%rd23+2048];
	fma.rn.f32 	%f65, %f2, %f63, %f64;
	st.global.f32 	[%rd24+2048], %f65;
$L__BB1_33:
	add.s32 	%r64, %r23, 768;
	setp.ge.s32 	%p22, %r64, %r4;
	@%p22 bra 	$L__BB1_35;
	ld.global.f32 	%f66, [%rd22+2560];
	ld.global.f32 	%f67, [%rd23+2560];
	fma.rn.f32 	%f68, %f2, %f66, %f67;
	st.global.f32 	[%rd24+2560], %f68;
$L__BB1_35:
	add.s32 	%r65, %r23, 896;
	setp.ge.s32 	%p23, %r65, %r4;
	@%p23 bra 	$L__BB1_37;
	ld.global.f32 	%f69, [%rd22+3072];
	ld.global.f32 	%f70, [%rd23+3072];
	fma.rn.f32 	%f71, %f2, %f69, %f70;
	st.global.f32 	[%rd24+3072], %f71;
$L__BB1_37:
	add.s32 	%r74, %r74, 8;
	setp.ne.s32 	%p24, %r74, %r75;
	@%p24 bra 	$L__BB1_21;
$L__BB1_38:
	setp.eq.s32 	%p25, %r15, 0;
	@%p25 bra 	$L__BB1_59;
	and.b32  	%r26, %r44, 3;
	setp.lt.u32 	%p26, %r15, 4;
	@%p26 bra 	$L__BB1_49;
	shl.b32 	%r66, %r75, 7;
	add.s32 	%r27, %r66, %r6;
	setp.ge.s32 	%p27, %r27, %r4;
	@%p27 bra 	$L__BB1_42;
	mul.wide.s32 	%rd66, %r27, 4;
	add.s64 	%rd67, %rd12, %rd66;
	ld.global.f32 	%f72, [%rd67];
	add.s64 	%rd68, %rd13, %rd66;
	ld.global.f32 	%f73, [%rd68];
	fma.rn.f32 	%f74, %f2, %f72, %f73;
	add.s64 	%rd69, %rd14, %rd66;
	st.global.f32 	[%rd69], %f74;
$L__BB1_42:
	add.s32 	%r28, %r27, 128;
	setp.ge.s32 	%p28, %r28, %r4;
	@%p28 bra 	$L__BB1_44;
	mul.wide.s32 	%rd70, %r28, 4;
	add.s64 	%rd71, %rd12, %rd70;
	ld.global.f32 	%f75, [%rd71];
	add.s64 	%rd72, %rd13, %rd70;
	ld.global.f32 	%f76, [%rd72];
	fma.rn.f32 	%f77, %f2, %f75, %f76;
	add.s64 	%rd73, %rd14, %rd70;
	st.global.f32 	[%rd73], %f77;
$L__BB1_44:
	add.s32 	%r29, %r27, 256;
	setp.ge.s32 	%p29, %r29, %r4;
	@%p29 bra 	$L__BB1_46;
	mul.wide.s32 	%rd74, %r29, 4;
	add.s64 	%rd75, %rd12, %rd74;
	ld.global.f32 	%f78, [%rd75];
	add.s64 	%rd76, %rd13, %rd74;
	ld.global.f32 	%f79, [%rd76];
	fma.rn.f32 	%f80, %f2, %f78, %f79;
	add.s64 	%rd77, %rd14, %rd74;
	st.global.f32 	[%rd77], %f80;
$L__BB1_46:
	add.s32 	%r30, %r27, 384;
	setp.ge.s32 	%p30, %r30, %r4;
	@%p30 bra 	$L__BB1_48;
	mul.wide.s32 	%rd78, %r30, 4;
	add.s64 	%rd79, %rd12, %rd78;
	ld.global.f32 	%f81, [%rd79];
	add.s64 	%rd80, %rd13, %rd78;
	ld.global.f32 	%f82, [%rd80];
	fma.rn.f32 	%f83, %f2, %f81, %f82;
	add.s64 	%rd81, %rd14, %rd78;
	st.global.f32 	[%rd81], %f83;
$L__BB1_48:
	add.s32 	%r75, %r75, 4;
$L__BB1_49:
	setp.eq.s32 	%p31, %r26, 0;
	@%p31 bra 	$L__BB1_59;
	setp.eq.s32 	%p32, %r26, 1;
	@%p32 bra 	$L__BB1_56;
	shl.b32 	%r67, %r75, 7;
	add.s32 	%r33, %r67, %r6;
	setp.ge.s32 	%p33, %r33, %r4;
	@%p33 bra 	$L__BB1_53;
	mul.wide.s32 	%rd82, %r33, 4;
	add.s64 	%rd83, %rd12, %rd82;
	ld.global.f32 	%f84, [%rd83];
	add.s64 	%rd84, %rd13, %rd82;
	ld.global.f32 	%f85, [%rd84];
	fma.rn.f32 	%f86, %f2, %f84, %f85;
	add.s64 	%rd85, %rd14, %rd82;
	st.global.f32 	[%rd85], %f86;
$L__BB1_53:
	add.s32 	%r34, %r33, 128;
	setp.ge.s32 	%p34, %r34, %r4;
	@%p34 bra 	$L__BB1_55;
	mul.wide.s32 	%rd86, %r34, 4;
	add.s64 	%rd87, %rd12, %rd86;
	ld.global.f32 	%f87, [%rd87];
	add.s64 	%rd88, %rd13, %rd86;
	ld.global.f32 	%f88, [%rd88];
	fma.rn.f32 	%f89, %f2, %f87, %f88;
	add.s64 	%rd89, %rd14, %rd86;
	st.global.f32 	[%rd89], %f89;
$L__BB1_55:
	add.s32 	%r75, %r75, 2;
$L__BB1_56:
	and.b32  	%r68, %r44, 1;
	setp.eq.b32 	%p35, %r68, 1;
	not.pred 	%p36, %p35;
	@%p36 bra 	$L__BB1_59;
	shl.b32 	%r69, %r75, 7;
	add.s32 	%r37, %r69, %r6;
	setp.ge.s32 	%p37, %r37, %r4;
	@%p37 bra 	$L__BB1_59;
	mul.wide.s32 	%rd90, %r37, 4;
	add.s64 	%rd91, %rd12, %rd90;
	ld.global.f32 	%f90, [%rd91];
	add.s64 	%rd92, %rd13, %rd90;
	ld.global.f32 	%f91, [%rd92];
	fma.rn.f32 	%f92, %f2, %f90, %f91;
	add.s64 	%rd93, %rd14, %rd90;
	st.global.f32 	[%rd93], %f92;
$L__BB1_59:
	ret;

}
	// .globl	_ZN3cub18CUB_300001_SM_10006detail9transform16transform_kernelINS2_10policy_hubILb1EN4cuda3std3__45tupleIJN6thrust24THRUST_300001_SM_1000_NS6detail15normal_iteratorINSA_10device_ptrIfEEEESF_EEEE10policy1000El13saxpy_functorSF_JPfSK_EEEvT0_iT1_T2_DpNS2_10kernel_argIT3_EE
.visible .entry _ZN3cub18CUB_300001_SM_10006detail9transform16transform_kernelINS2_10policy_hubILb1EN4cuda3std3__45tupleIJN6thrust24THRUST_300001_SM_1000_NS6detail15normal_iteratorINSA_10device_ptrIfEEEESF_EEEE10policy1000El13saxpy_functorSF_JPfSK_EEEvT0_iT1_T2_DpNS2_10kernel_argIT3_EE(
	.param .u64 _ZN3cub18CUB_300001_SM_10006detail9transform16transform_kernelINS2_10policy_hubILb1EN4cuda3std3__45tupleIJN6thrust24THRUST_300001_SM_1000_NS6detail15normal_iteratorINSA_10device_ptrIfEEEESF_EEEE10policy1000El13saxpy_functorSF_JPfSK_EEEvT0_iT1_T2_DpNS2_10kernel_argIT3_EE_param_0,
	.param .u32 _ZN3cub18CUB_300001_SM_10006detail9transform16transform_kernelINS2_10policy_hubILb1EN4cuda3std3__45tupleIJN6thrust24THRUST_300001_SM_1000_NS6detail15normal_iteratorINSA_10device_ptrIfEEEESF_EEEE10policy1000El13saxpy_functorSF_JPfSK_EEEvT0_iT1_T2_DpNS2_10kernel_argIT3_EE_param_1,
	.param .align 4 .b8 _ZN3cub18CUB_300001_SM_10006detail9transform16transform_kernelINS2_10policy_hubILb1EN4cuda3std3__45tupleIJN6thrust24THRUST_300001_SM_1000_NS6detail15normal_iteratorINSA_10device_ptrIfEEEESF_EEEE10policy1000El13saxpy_functorSF_JPfSK_EEEvT0_iT1_T2_DpNS2_10kernel_argIT3_EE_param_2[4],
	.param .align 8 .b8 _ZN3cub18CUB_300001_SM_10006detail9transform16transform_kernelINS2_10policy_hubILb1EN4cuda3std3__45tupleIJN6thrust24THRUST_300001_SM_1000_NS6detail15normal_iteratorINSA_10device_ptrIfEEEESF_EEEE10policy1000El13saxpy_functorSF_JPfSK_EEEvT0_iT1_T2_DpNS2_10kernel_argIT3_EE_param_3[8],
	.param .align 8 .b8 _ZN3cub18CUB_300001_SM_10006detail9transform16transform_kernelINS2_10policy_hubILb1EN4cuda3std3__45tupleIJN6thrust24THRUST_300001_SM_1000_NS6detail15normal_iteratorINSA_10device_ptrIfEEEESF_EEEE10policy1000El13saxpy_functorSF_JPfSK_EEEvT0_iT1_T2_DpNS2_10kernel_argIT3_EE_param_4[16],
	.param .align 8 .b8 _ZN3cub18CUB_300001_SM_10006detail9transform16transform_kernelINS2_10policy_hubILb1EN4cuda3std3__45tupleIJN6thrust24THRUST_300001_SM_1000_NS6detail15normal_iteratorINSA_10device_ptrIfEEEESF_EEEE10policy1000El13saxpy_functorSF_JPfSK_EEEvT0_iT1_T2_DpNS2_10kernel_argIT3_EE_param_5[16]
)
.maxntid 128
{
	.reg .pred 	%p<38>;
	.reg .b32 	%r<78>;
	.reg .b32 	%f<93>;
	.reg .b64 	%rd<103>;

	ld.param.f32 	%f2, [_ZN3cub18CUB_300001_SM_10006detail9transform16transform_kernelINS2_10policy_hubILb1EN4cuda3std3__45tupleIJN6thrust24THRUST_300001_SM_1000_NS6detail15normal_iteratorINSA_10device_ptrIfEEEESF_EEEE10policy1000El13saxpy_functorSF_JPfSK_EEEvT0_iT1_T2_DpNS2_10kernel_argIT3_EE_param_2];
	ld.param.u64 	%rd30, [_ZN3cub18CUB_300001_SM_10006detail9transform16transform_kernelINS2_10policy_hubILb1EN4cuda3std3__45tupleIJN6thrust24THRUST_300001_SM_1000_NS6detail15normal_iteratorINSA_10device_ptrIfEEEESF_EEEE10policy1000El13saxpy_functorSF_JPfSK_EEEvT0_iT1_T2_DpNS2_10kernel_argIT3_EE_param_0];
	ld.param.u64 	%rd28, [_ZN3cub18CUB_300001_SM_10006detail9transform16transform_kernelINS2_10policy_hubILb1EN4cuda3std3__45tupleIJN6thrust24THRUST_300001_SM_1000_NS6detail15normal_iteratorINSA_10device_ptrIfEEEESF_EEEE10policy1000El13saxpy_functorSF_JPfSK_EEEvT0_iT1_T2_DpNS2_10kernel_argIT3_EE_param_5];
	ld.param.u64 	%rd26, [_ZN3cub18CUB_300001_SM_10006detail9transform16transform_kernelINS2_10policy_hubILb1EN4cuda3std3__45tupleIJN6thrust24THRUST_300001_SM_1000_NS6detail15normal_iteratorINSA_10device_ptrIfEEEESF_EEEE10policy1000El13saxpy_functorSF_JPfSK_EEEvT0_iT1_T2_DpNS2_10kernel_argIT3_EE_param_4];
	ld.param.u64 	%rd31, [_ZN3cub18CUB_300001_SM_10006detail9transform16transform_kernelINS2_10policy_hubILb1EN4cuda3std3__45tupleIJN6thrust24THRUST_300001_SM_1000_NS6detail15normal_iteratorINSA_10device_ptrIfEEEESF_EEEE10policy1000El13saxpy_functorSF_JPfSK_EEEvT0_iT1_T2_DpNS2_10kernel_argIT3_EE_param_3];
	ld.param.u32 	%r42, [_ZN3cub18CUB_300001_SM_10006detail9transform16transform_kernelINS2_10policy_hubILb1EN4cuda3std3__45tupleIJN6thrust24THRUST_300001_SM_1000_NS6detail15normal_iteratorINSA_10device_ptrIfEEEESF_EEEE10policy1000El13saxpy_functorSF_JPfSK_EEEvT0_iT1_T2_DpNS2_10kernel_argIT3_EE_param_1];
	cvta.to.global.u64 	%rd1, %rd31;
	cvta.to.global.u64 	%rd2, %rd26;
	cvta.to.global.u64 	%rd3, %rd28;
	shl.b32 	%r1, %r42, 7;
	mov.u32 	%r43, %ctaid.x;
	cvt.u64.u32 	%rd32, %r43;
	cvt.s64.s32 	%rd33, %r1;
	mul.lo.s64 	%rd4, %rd33, %rd32;
	sub.s64 	%rd34, %rd30, %rd4;
	min.s64 	%rd35, %rd34, %rd33;
	cvt.u32.u64 	%r2, %rd35;
	shl.b32 	%r3, %r2, 2;
	mov.u32 	%r4, %tid.x;
	shl.b32 	%r68, %r4, 7;
	setp.ge.s32 	%p1, %r68, %r3;
	@%p1 bra 	$L__BB2_5;
	shl.b64 	%rd5, %rd4, 2;
	add.s64 	%rd36, %rd2, %rd5;
	mul.wide.u32 	%rd6, %r4, 128;
	add.s64 	%rd100, %rd36, %rd6;
	mov.u32 	%r67, %r68;
$L__BB2_2:
	.pragma "nounroll";
	// begin inline asm
	prefetch.global.L2 [%rd100];
	// end inline asm
	add.s32 	%r67, %r67, 16384;
	add.s64 	%rd100, %rd100, 16384;
	setp.lt.s32 	%p2, %r67, %r3;
	@%p2 bra 	$L__BB2_2;
	add.s64 	%rd38, %rd3, %rd5;
	add.s64 	%rd101, %rd38, %rd6;
$L__BB2_4:
	.pragma "nounroll";
	// begin inline asm
	prefetch.global.L2 [%rd101];
	// end inline asm
	add.s32 	%r68, %r68, 16384;
	add.s64 	%rd101, %rd101, 16384;
	setp.lt.s32 	%p3, %r68, %r3;
	@%p3 bra 	$L__BB2_4;
$L__BB2_5:
	shl.b64 	%rd102, %rd4, 2;
	add.s64 	%rd13, %rd2, %rd102;
	add.s64 	%rd14, %rd3, %rd102;
	add.s64 	%rd15, %rd1, %rd102;
	setp.eq.s32 	%p4, %r1, %r2;
	@%p4 bra 	$L__BB2_47;
	setp.lt.s32 	%p5, %r42, 1;
	@%p5 bra 	$L__BB2_59;
	and.b32  	%r10, %r42, 7;
	setp.lt.u32 	%p6, %r42, 8;
	mov.b32 	%r75, 0;
	@%p6 bra 	$L__BB2_26;
	and.b32  	%r75, %r42, 2147483640;
	mov.b32 	%r71, 0;
$L__BB2_9:
	.pragma "nounroll";
	shl.b32 	%r46, %r71, 7;
	add.s32 	%r21, %r46, %r4;
	setp.ge.s32 	%p7, %r21, %r2;
	@%p7 bra 	$L__BB2_11;
	mul.wide.u32 	%rd41, %r21, 4;
	add.s64 	%rd42, %rd13, %rd41;
	ld.global.f32 	%f3, [%rd42];
	add.s64 	%rd43, %rd14, %rd41;
	ld.global.f32 	%f4, [%rd43];
	fma.rn.f32 	%f5, %f2, %f3, %f4;
	add.s64 	%rd44, %rd15, %rd41;
	st.global.f32 	[%rd44], %f5;
$L__BB2_11:
	add.s32 	%r47, %r21, 128;
	setp.ge.s32 	%p8, %r47, %r2;
	mul.wide.s32 	%rd45, %r47, 4;
	add.s64 	%rd23, %rd13, %rd45;
	add.s64 	%rd24, %rd14, %rd45;
	add.s64 	%rd25, %rd15, %rd45;
	@%p8 bra 	$L__BB2_13;
	ld.global.f32 	%f6, [%rd23];
	ld.global.f32 	%f7, [%rd24];
	fma.rn.f32 	%f8, %f2, %f6, %f7;
	st.global.f32 	[%rd25], %f8;
$L__BB2_13:
	add.s32 	%r48, %r21, 256;
	setp.ge.s32 	%p9, %r48, %r2;
	@%p9 bra 	$L__BB2_15;
	ld.global.f32 	%f9, [%rd23+512];
	ld.global.f32 	%f10, [%rd24+512];
	fma.rn.f32 	%f11, %f2, %f9, %f10;
	st.global.f32 	[%rd25+512], %f11;
$L__BB2_15:
	add.s32 	%r49, %r21, 384;
	setp.ge.s32 	%p10, %r49, %r2;
	@%p10 bra 	$L__BB2_17;
	ld.global.f32 	%f12, [%rd23+1024];
	ld.global.f32 	%f13, [%rd24+1024];
	fma.rn.f32 	%f14, %f2, %f12, %f13;
	st.global.f32 	[%rd25+1024], %f14;
$L__BB2_17:
	add.s32 	%r50, %r21, 512;
	setp.ge.s32 	%p11, %r50, %r2;
	@%p11 bra 	$L__BB2_19;
	ld.global.f32 	%f15, [%rd23+1536];
	ld.global.f32 	%f16, [%rd24+1536];
	fma.rn.f32 	%f17, %f2, %f15, %f16;
	st.global.f32 	[%rd25+1536], %f17;
$L__BB2_19:
	add.s32 	%r51, %r21, 640;
	setp.ge.s32 	%p12, %r51, %r2;
	@%p12 bra 	$L__BB2_21;
	ld.global.f32 	%f18, [%rd23+2048];
	ld.global.f32 	%f19, [%rd24+2048];
	fma.rn.f32 	%f20, %f2, %f18, %f19;
	st.global.f32 	[%rd25+2048], %f20;
$L__BB2_21:
	add.s32 	%r52, %r21, 768;
	setp.ge.s32 	%p13, %r52, %r2;
	@%p13 bra 	$L__BB2_23;
	ld.global.f32 	%f21, [%rd23+2560];
	ld.global.f32 	%f22, [%rd24+2560];
	fma.rn.f32 	%f23, %f2, %f21, %f22;
	st.global.f32 	[%rd25+2560], %f23;
$L__BB2_23:
	add.s32 	%r53, %r21, 896;
	setp.ge.s32 	%p14, %r53, %r2;
	@%p14 bra 	$L__BB2_25;
	ld.global.f32 	%f24, [%rd23+3072];
	ld.global.f32 	%f25, [%rd24+3072];
	fma.rn.f32 	%f26, %f2, %f24, %f25;
	st.global.f32 	[%rd25+3072], %f26;
$L__BB2_25:
	add.s32 	%r71, %r71, 8;
	setp.eq.s32 	%p15, %r71, %r75;
	@%p15 bra 	$L__BB2_26;
	bra.uni 	$L__BB2_9;
$L__BB2_26:
	setp.eq.s32 	%p16, %r10, 0;
	@%p16 bra 	$L__BB2_59;
	and.b32  	%r30, %r42, 3;
	setp.lt.u32 	%p17, %r10, 4;
	@%p17 bra 	$L__BB2_37;
	shl.b32 	%r54, %r75, 7;
	add.s32 	%r31, %r54, %r4;
	setp.ge.s32 	%p18, %r31, %r2;
	@%p18 bra 	$L__BB2_30;
	mul.wide.s32 	%rd46, %r31, 4;
	add.s64 	%rd47, %rd13, %rd46;
	ld.global.f32 	%f27, [%rd47];
	add.s64 	%rd48, %rd14, %rd46;
	ld.global.f32 	%f28, [%rd48];
	fma.rn.f32 	%f29, %f2, %f27, %f28;
	add.s64 	%rd49, %rd15, %rd46;
	st.global.f32 	[%rd49], %f29;
$L__BB2_30:
	add.s32 	%r32, %r31, 128;
	setp.ge.s32 	%p19, %r32, %r2;
	@%p19 bra 	$L__BB2_32;
	mul.wide.s32 	%rd50, %r32, 4;
	add.s64 	%rd51, %rd13, %rd50;
	ld.global.f32 	%f30, [%rd51];
	add.s64 	%rd52, %rd14, %rd50;
	ld.global.f32 	%f31, [%rd52];
	fma.rn.f32 	%f32, %f2, %f30, %f31;
	add.s64 	%rd53, %rd15, %rd50;
	st.global.f32 	[%rd53], %f32;
$L__BB2_32:
	add.s32 	%r33, %r31, 256;
	setp.ge.s32 	%p20, %r33, %r2;
	@%p20 bra 	$L__BB2_34;
	mul.wide.s32 	%rd54, %r33, 4;
	add.s64 	%rd55, %rd13, %rd54;
	ld.global.f32 	%f33, [%rd55];
	add.s64 	%rd56, %rd14, %rd54;
	ld.global.f32 	%f34, [%rd56];
	fma.rn.f32 	%f35, %f2, %f33, %f34;
	add.s64 	%rd57, %rd15, %rd54;
	st.global.f32 	[%rd57], %f35;
$L__BB2_34:
	add.s32 	%r34, %r31, 384;
	setp.ge.s32 	%p21, %r34, %r2;
	@%p21 bra 	$L__BB2_36;
	mul.wide.s32 	%rd58, %r34, 4;
	add.s64 	%rd59, %rd13, %rd58;
	ld.global.f32 	%f36, [%rd59];
	add.s64 	%rd60, %rd14, %rd58;
	ld.global.f32 	%f37, [%rd60];
	fma.rn.f32 	%f38, %f2, %f36, %f37;
	add.s64 	%rd61, %rd15, %rd58;
	st.global.f32 	[%rd61], %f38;
$L__BB2_36:
	add.s32 	%r75, %r75, 4;
$L__BB2_37:
	setp.eq.s32 	%p22, %r30, 0;
	@%p22 bra 	$L__BB2_59;
	setp.eq.s32 	%p23, %r30, 1;
	@%p23 bra 	$L__BB2_44;
	shl.b32 	%r55, %r75, 7;
	add.s32 	%r37, %r55, %r4;
	setp.ge.s32 	%p24, %r37, %r2;
	@%p24 bra 	$L__BB2_41;
	mul.wide.s32 	%rd62, %r37, 4;
	add.s64 	%rd63, %rd13, %rd62;
	ld.global.f32 	%f39, [%rd63];
	add.s64 	%rd64, %rd14, %rd62;
	ld.global.f32 	%f40, [%rd64];
	fma.rn.f32 	%f41, %f2, %f39, %f40;
	add.s64 	%rd65, %rd15, %rd62;
	st.global.f32 	[%rd65], %f41;
$L__BB2_41:
	add.s32 	%r38, %r37, 128;
	setp.ge.s32 	%p25, %r38, %r2;
	@%p25 bra 	$L__BB2_43;
	mul.wide.s32 	%rd66, %r38, 4;
	add.s64 	%rd67, %rd13, %rd66;
	ld.global.f32 	%f42, [%rd67];
	add.s64 	%rd68, %rd14, %rd66;
	ld.global.f32 	%f43, [%rd68];
	fma.rn.f32 	%f44, %f2, %f42, %f43;
	add.s64 	%rd69, %rd15, %rd66;
	st.global.f32 	[%rd69], %f44;
$L__BB2_43:
	add.s32 	%r75, %r75, 2;
$L__BB2_44:
	and.b32  	%r56, %r42, 1;
	setp.eq.b32 	%p26, %r56, 1;
	not.pred 	%p27, %p26;
	@%p27 bra 	$L__BB2_59;
	shl.b32 	%r57, %r75, 7;
	add.s32 	%r41, %r57, %r4;
	setp.ge.s32 	%p28, %r41, %r2;
	@%p28 bra 	$L__BB2_59;
	mul.wide.s32 	%rd70, %r41, 4;
	add.s64 	%rd71, %rd13, %rd70;
	ld.global.f32 	%f45, [%rd71];
	add.s64 	%rd72, %rd14, %rd70;
	ld.global.f32 	%f46, [%rd72];
	fma.rn.f32 	%f47, %f2, %f45, %f46;
	add.s64 	%rd73, %rd15, %rd70;
	st.global.f32 	[%rd73], %f47;
	bra.uni 	$L__BB2_59;
$L__BB2_47:
	setp.lt.s32 	%p29, %r42, 1;
	@%p29 bra 	$L__BB2_59;
	and.b32  	%r12, %r42, 7;
	setp.lt.u32 	%p30, %r42, 8;
	mov.b32 	%r73, 0;
	@%p30 bra 	$L__BB2_51;
	and.b32  	%r59, %r42, 2147483640;
	neg.s32 	%r70, %r59;
	mul.wide.u32 	%rd74, %r4, 4;
	add.s64 	%rd16, %rd1, %rd74;
	add.s64 	%rd75, %rd102, 1536;
	add.s64 	%rd18, %rd2, %rd75;
	add.s32 	%r69, %r4, 128;
	add.s64 	%rd19, %rd3, %rd75;
	add.s64 	%rd20, %rd1, %rd75;
$L__BB2_50:
	.pragma "nounroll";
	and.b32  	%r73, %r42, 2147483640;
	mul.wide.s32 	%rd76, %r69, 4;
	add.s64 	%rd77, %rd18, %rd76;
	add.s64 	%rd78, %rd19, %rd76;
	add.s64 	%rd79, %rd20, %rd76;
	cvta.to.global.u64 	%rd80, %rd26;
	mul.wide.u32 	%rd81, %r4, 4;
	add.s64 	%rd82, %rd80, %rd81;
	add.s64 	%rd83, %rd82, %rd102;
	ld.global.f32 	%f48, [%rd83];
	cvta.to.global.u64 	%rd84, %rd28;
	add.s64 	%rd85, %rd84, %rd81;
	add.s64 	%rd86, %rd85, %rd102;
	ld.global.f32 	%f49, [%rd86];
	fma.rn.f32 	%f50, %f2, %f48, %f49;
	add.s64 	%rd87, %rd16, %rd102;
	st.global.f32 	[%rd87], %f50;
	ld.global.f32 	%f51, [%rd77+-1536];
	ld.global.f32 	%f52, [%rd78+-1536];
	fma.rn.f32 	%f53, %f2, %f51, %f52;
	st.global.f32 	[%rd79+-1536], %f53;
	ld.global.f32 	%f54, [%rd77+-1024];
	ld.global.f32 	%f55, [%rd78+-1024];
	fma.rn.f32 	%f56, %f2, %f54, %f55;
	st.global.f32 	[%rd79+-1024], %f56;
	ld.global.f32 	%f57, [%rd77+-512];
	ld.global.f32 	%f58, [%rd78+-512];
	fma.rn.f32 	%f59, %f2, %f57, %f58;
	st.global.f32 	[%rd79+-512], %f59;
	ld.global.f32 	%f60, [%rd77];
	ld.global.f32 	%f61, [%rd78];
	fma.rn.f32 	%f62, %f2, %f60, %f61;
	st.global.f32 	[%rd79], %f62;
	ld.global.f32 	%f63, [%rd77+512];
	ld.global.f32 	%f64, [%rd78+512];
	fma.rn.f32 	%f65, %f2, %f63, %f64;
	st.global.f32 	[%rd79+512], %f65;
	ld.global.f32 	%f66, [%rd77+1024];
	ld.global.f32 	%f67, [%rd78+1024];
	fma.rn.f32 	%f68, %f2, %f66, %f67;
	st.global.f32 	[%rd79+1024], %f68;
	ld.global.f32 	%f69, [%rd77+1536];
	ld.global.f32 	%f70, [%rd78+1536];
	fma.rn.f32 	%f71, %f2, %f69, %f70;
	st.global.f32 	[%rd79+1536], %f71;
	add.s32 	%r70, %r70, 8;
	add.s64 	%rd102, %rd102, 4096;
	add.s32 	%r69, %r69, 1024;
	setp.eq.s32 	%p31, %r70, 0;
	@%p31 bra 	$L__BB2_51;
	bra.uni 	$L__BB2_50;
$L__BB2_51:
	setp.eq.s32 	%p32, %r12, 0;
	@%p32 bra 	$L__BB2_59;
	and.b32  	%r24, %r42, 3;
	setp.lt.u32 	%p33, %r12, 4;
	@%p33 bra 	$L__BB2_54;
	shl.b32 	%r60, %r73, 7;
	add.s32 	%r61, %r60, %r4;
	mul.wide.s32 	%rd88, %r61, 4;
	add.s64 	%rd89, %rd13, %rd88;
	ld.global.f32 	%f72, [%rd89];
	add.s64 	%rd90, %rd14, %rd88;
	ld.global.f32 	%f73, [%rd90];
	fma.rn.f32 	%f74, %f2, %f72, %f73;
	add.s64 	%rd91, %rd15, %rd88;
	st.global.f32 	[%rd91], %f74;
	ld.global.f32 	%f75, [%rd89+512];
	ld.global.f32 	%f76, [%rd90+512];
	fma.rn.f32 	%f77, %f2, %f75, %f76;
	st.global.f32 	[%rd91+512], %f77;
	ld.global.f32 	%f78, [%rd89+1024];
	ld.global.f32 	%f79, [%rd90+1024];
	fma.rn.f32 	%f80, %f2, %f78, %f79;
	st.global.f32 	[%rd91+1024], %f80;
	ld.global.f32 	%f81, [%rd89+1536];
	ld.global.f32 	%f82, [%rd90+1536];
	fma.rn.f32 	%f83, %f2, %f81, %f82;
	st.global.f32 	[%rd91+1536], %f83;
	add.s32 	%r73, %r73, 4;
$L__BB2_54:
	setp.eq.s32 	%p34, %r24, 0;
	@%p34 bra 	$L__BB2_59;
	setp.eq.s32 	%p35, %r24, 1;
	@%p35 bra 	$L__BB2_57;
	shl.b32 	%r62, %r73, 7;
	add.s32 	%r63, %r62, %r4;
	mul.wide.s32 	%rd92, %r63, 4;
	add.s64 	%rd93, %rd13, %rd92;
	ld.global.f32 	%f84, [%rd93];
	add.s64 	%rd94, %rd14, %rd92;
	ld.global.f32 	%f85, [%rd94];
	fma.rn.f32 	%f86, %f2, %f84, %f85;
	add.s64 	%rd95, %rd15, %rd92;
	st.global.f32 	[%rd95], %f86;
	ld.global.f32 	%f87, [%rd93+512];
	ld.global.f32 	%f88, [%rd94+512];
	fma.rn.f32 	%f89, %f2, %f87, %f88;
	st.global.f32 	[%rd95+512], %f89;
	add.s32 	%r73, %r73, 2;
$L__BB2_57:
	and.b32  	%r64, %r42, 1;
	setp.eq.b32 	%p36, %r64, 1;
	not.pred 	%p37, %p36;
	@%p37 bra 	$L__BB2_59;
	shl.b32 	%r65, %r73, 7;
	add.s32 	%r66, %r65, %r4;
	mul.wide.s32 	%rd96, %r66, 4;
	add.s64 	%rd97, %rd13, %rd96;
	ld.global.f32 	%f90, [%rd97];
	add.s64 	%rd98, %rd14, %rd96;
	ld.global.f32 	%f91, [%rd98];
	fma.rn.f32 	%f92, %f2, %f90, %f91;
	add.s64 	%rd99, %rd15, %rd96;
	st.global.f32 	[%rd99], %f92;
$L__BB2_59:
	ret;

}


// ===== COMPILED SASS (sm_100) =====

	.target	sm_100

	.elftype	@"ET_EXEC"


//--------------------- .note.nv.tkinfo           --------------------------
	.section	.note.nv.tkinfo,"",@"SHT_NOTE"
	.sectionflags	@"SHF_NOTE_NV_TKINFO"
	.tkinfo
        /*0018*/ 	.word	0x00000002
        /*0030*/ 	.string	""
        /*0030*/ 	.string	"ptxas"
        /*0030*/ 	.string	"Cuda compilation tools, release 13.0, V13.0.88"
        /*0030*/ 	.string	"Build cuda_13.0.r13.0/compiler.36424714_0"
        /*0030*/ 	.string	"-arch sm_100 -m 64 "



//--------------------- .note.nv.cuinfo           --------------------------
	.section	.note.nv.cuinfo,"",@"SHT_NOTE"
	.sectionflags	@"SHF_NOTE_NV_CUINFO"
        /*0018*/ 	.short	0x0002
        /*001a*/ 	.short	0x0064
        /*001c*/ 	.short	0x0082
	.zero		2


//--------------------- .nv.info                  --------------------------
	.section	.nv.info,"",@"SHT_CUDA_INFO"
	.align	4


	//----- nvinfo : EIATTR_REGCOUNT
	.align		4
        /*0000*/ 	.byte	0x04, 0x2f
        /*0002*/ 	.short	(.L_44 - .L_43)
	.align		4
.L_43:
        /*0004*/ 	.word	index@(_ZN3cub18CUB_300001_SM_10006detail11EmptyKernelIvEEvv)
        /*0008*/ 	.word	0x00000004


	//----- nvinfo : EIATTR_FRAME_SIZE
	.align		4
.L_44:
        /*000c*/ 	.byte	0x04, 0x11
        /*000e*/ 	.short	(.L_46 - .L_45)
	.align		4
.L_45:
        /*0010*/ 	.word	index@(_ZN3cub18CUB_300001_SM_10006detail11EmptyKernelIvEEvv)
        /*0014*/ 	.word	0x00000000


	//----- nvinfo : EIATTR_REGCOUNT
	.align		4
.L_46:
        /*0018*/ 	.byte	0x04, 0x2f
        /*001a*/ 	.short	(.L_48 - .L_47)
	.align		4
.L_47:
        /*001c*/ 	.word	index@(_ZN3cub18CUB_300001_SM_10006detail9transform16transform_kernelINS2_10policy_hubILb1EN4cuda3std3__45tupleIJN6thrust24THRUST_300001_SM_1000_NS6detail15normal_iteratorINSA_10device_ptrIfEEEESF_EEEE10policy1000Ei13saxpy_functorSF_JPfSK_EEEvT0_iT1_T2_DpNS2_10kernel_argIT3_EE)
        /*0020*/ 	.word	0x0000001e


	//----- nvinfo : EIATTR_FRAME_SIZE
	.align		4
.L_48:
        /*0024*/ 	.byte	0x04, 0x11
        /*0026*/ 	.short	(.L_50 - .L_49)
	.align		4
.L_49:
        /*0028*/ 	.word	index@(_ZN3cub18CUB_300001_SM_10006detail9transform16transform_kernelINS2_10policy_hubILb1EN4cuda3std3__45tupleIJN6thrust24THRUST_300001_SM_1000_NS6detail15normal_iteratorINSA_10device_ptrIfEEEESF_EEEE10policy1000Ei13saxpy_functorSF_JPfSK_EEEvT0_iT1_T2_DpNS2_10kernel_argIT3_EE)
        /*002c*/ 	.word	0x00000000


	//----- nvinfo : EIATTR_REGCOUNT
	.align		4
.L_50:
        /*0030*/ 	.byte	0x04, 0x2f
        /*0032*/ 	.short	(.L_52 - .L_51)
	.align		4
.L_51:
        /*0034*/ 	.word	index@(_ZN3cub18CUB_300001_SM_10006detail9transform16transform_kernelINS2_10policy_hubILb1EN4cuda3std3__45tupleIJN6thrust24THRUST_300001_SM_1000_NS6detail15normal_iteratorINSA_10device_ptrIfEEEESF_EEEE10policy1000El13saxpy_functorSF_JPfSK_EEEvT0_iT1_T2_DpNS2_10kernel_argIT3_EE)
        /*0038*/ 	.word	0x00000020


	//----- nvinfo : EIATTR_FRAME_SIZE
	.align		4
.L_52:
        /*003c*/ 	.byte	0x04, 0x11
        /*003e*/ 	.short	(.L_54 - .L_53)
	.align		4
.L_53:
        /*0040*/ 	.word	index@(_ZN3cub18CUB_300001_SM_10006detail9transform16transform_kernelINS2_10policy_hubILb1EN4cuda3std3__45tupleIJN6thrust24THRUST_300001_SM_1000_NS6detail15normal_iteratorINSA_10device_ptrIfEEEESF_EEEE10policy1000El13saxpy_functorSF_JPfSK_EEEvT0_iT1_T2_DpNS2_10kernel_argIT3_EE)
        /*0044*/ 	.word	0x00000000


	//----- nvinfo : EIATTR_MIN_STACK_SIZE
	.align		4
.L_54:
        /*0048*/ 	.byte	0x04, 0x12
        /*004a*/ 	.short	(.L_56 - .L_55)
	.align		4
.L_55:
        /*004c*/ 	.word	index@(_ZN3cub18CUB_300001_SM_10006detail9transform16transform_kernelINS2_10policy_hubILb1EN4cuda3std3__45tupleIJN6thrust24THRUST_300001_SM_1000_NS6detail15normal_iteratorINSA_10device_ptrIfEEEESF_EEEE10policy1000El13saxpy_functorSF_JPfSK_EEEvT0_iT1_T2_DpNS2_10kernel_argIT3_EE)
        /*0050*/ 	.word	0x00000000


	//----- nvinfo : EIATTR_MIN_STACK_SIZE
	.align		4
.L_56:
        /*0054*/ 	.byte	0x04, 0x12
        /*0056*/ 	.short	(.L_58 - .L_57)
	.align		4
.L_57:
        /*0058*/ 	.word	index@(_ZN3cub18CUB_300001_SM_10006detail9transform16transform_kernelINS2_10policy_hubILb1EN4cuda3std3__45tupleIJN6thrust24THRUST_300001_SM_1000_NS6detail15normal_iteratorINSA_10device_ptrIfEEEESF_EEEE10policy1000Ei13saxpy_functorSF_JPfSK_EEEvT0_iT1_T2_DpNS2_10kernel_argIT3_EE)
        /*005c*/ 	.word	0x00000000


	//----- nvinfo : EIATTR_MIN_STACK_SIZE
	.align		4
.L_58:
        /*0060*/ 	.byte	0x04, 0x12
        /*0062*/ 	.short	(.L_60 - .L_59)
	.align		4
.L_59:
        /*0064*/ 	.word	index@(_ZN3cub18CUB_300001_SM_10006detail11EmptyKernelIvEEvv)
        /*0068*/ 	.word	0x00000000
.L_60:


//--------------------- .nv.compat                --------------------------
	.section	.nv.compat,"",@"SHT_CUDA_COMPAT_INFO"
	.align	4
        /*0000*/ 	.byte	0x02, 0x09, 0x00, 0x00, 0x02, 0x02, 0x01, 0x00, 0x02, 0x05, 0x05, 0x00, 0x03, 0x07, 0x01, 0x01
        /*0010*/ 	.byte	0x02, 0x03, 0x00, 0x00, 0x02, 0x06, 0x01, 0x00, 0x04, 0x0b, 0x08, 0x00, 0x09, 0x00, 0x00, 0x00
        /*0020*/ 	.byte	0x00, 0x00, 0x00, 0x00


//--------------------- .nv.info._ZN3cub18CUB_300001_SM_10006detail9transform16transform_kernelINS2_10policy_hubILb1EN4cuda3std3__45tupleIJN6thrust24THRUST_300001_SM_1000_NS6detail15normal_iteratorINSA_10device_ptrIfEEEESF_EEEE10policy1000El13saxpy_functorSF_JPfSK_EEEvT0_iT1_T2_DpNS2_10kernel_argIT3_EE --------------------------
	.section	.nv.info._ZN3cub18CUB_300001_SM_10006detail9transform16transform_kernelINS2_10policy_hubILb1EN4cuda3std3__45tupleIJN6thrust24THRUST_300001_SM_1000_NS6detail15normal_iteratorINSA_10device_ptrIfEEEESF_EEEE10policy1000El13saxpy_functorSF_JPfSK_EEEvT0_iT1_T2_DpNS2_10kernel_argIT3_EE,"",@"SHT_CUDA_INFO"
	.sectionflags	@""
	.align	4


	//----- nvinfo : EIATTR_CUDA_API_VERSION
	.align		4
        /*0000*/ 	.byte	0x04, 0x37
        /*0002*/ 	.short	(.L_62 - .L_61)
.L_61:
        /*0004*/ 	.word	0x00000082


	//----- nvinfo : EIATTR_KPARAM_INFO
	.align		4
.L_62:
        /*0008*/ 	.byte	0x04, 0x17
        /*000a*/ 	.short	(.L_64 - .L_63)
.L_63:
        /*000c*/ 	.word	0x00000000
        /*0010*/ 	.short	0x0005
        /*0012*/ 	.short	0x0028
        /*0014*/ 	.byte	0x00, 0xf0, 0x41, 0x00


	//----- nvinfo : EIATTR_KPARAM_INFO
	.align		4
.L_64:
        /*0018*/ 	.byte	0x04, 0x17
        /*001a*/ 	.short	(.L_66 - .L_65)
.L_65:
        /*001c*/ 	.word	0x00000000
        /*0020*/ 	.short	0x0004
        /*0022*/ 	.short	0x0018
        /*0024*/ 	.byte	0x00, 0xf0, 0x41, 0x00


	//----- nvinfo : EIATTR_KPARAM_INFO
	.align		4
.L_66:
        /*0028*/ 	.byte	0x04, 0x17
        /*002a*/ 	.short	(.L_68 - .L_67)
.L_67:
        /*002c*/ 	.word	0x00000000
        /*0030*/ 	.short	0x0003
        /*0032*/ 	.short	0x0010
        /*0034*/ 	.byte	0x00, 0xf0, 0x21, 0x00


	//----- nvinfo : EIATTR_KPARAM_INFO
	.align		4
.L_68:
        /*0038*/ 	.byte	0x04, 0x17
        /*003a*/ 	.short	(.L_70 - .L_69)
.L_69:
        /*003c*/ 	.word	0x00000000
        /*0040*/ 	.short	0x0002
        /*0042*/ 	.short	0x000c
        /*0044*/ 	.byte	0x00, 0xf0, 0x11, 0x00


	//----- nvinfo : EIATTR_KPARAM_INFO
	.align		4
.L_70:
        /*0048*/ 	.byte	0x04, 0x17
        /*004a*/ 	.short	(.L_72 - .L_71)
.L_71:
        /*004c*/ 	.word	0x00000000
        /*0050*/ 	.short	0x0001
        /*0052*/ 	.short	0x0008
        /*0054*/ 	.byte	0x00, 0xf0, 0x11, 0x00


	//----- nvinfo : EIATTR_KPARAM_INFO
	.align		4
.L_72:
        /*0058*/ 	.byte	0x04, 0x17
        /*005a*/ 	.short	(.L_74 - .L_73)
.L_73:
        /*005c*/ 	.word	0x00000000
        /*0060*/ 	.short	0x0000
        /*0062*/ 	.short	0x0000
        /*0064*/ 	.byte	0x00, 0xf0, 0x21, 0x00


	//----- nvinfo : EIATTR_SPARSE_MMA_MASK
	.align		4
.L_74:
        /*0068*/ 	.byte	0x03, 0x50
        /*006a*/ 	.short	0x0000


	//----- nvinfo : EIATTR_MAXREG_COUNT
	.align		4
        /*006c*/ 	.byte	0x03, 0x1b
        /*006e*/ 	.short	0x00ff


	//----- nvinfo : EIATTR_MERCURY_ISA_VERSION
	.align		4
        /*0070*/ 	.byte	0x03, 0x5f
        /*0072*/ 	.short	0x0101


	//----- nvinfo : EIATTR_VRC_CTA_INIT_COUNT
	.align		4
        /*0074*/ 	.byte	0x02, 0x4a
	.zero		1
	.zero		1


	//----- nvinfo : EIATTR_EXIT_INSTR_OFFSETS
	.align		4
        /*0078*/ 	.byte	0x04, 0x1c
        /*007a*/ 	.short	(.L_76 - .L_75)


	//   ....[0]....
.L_75:
        /*007c*/ 	.word	0x000003e0


	//   ....[1]....
        /*0080*/ 	.word	0x00000c90


	//   ....[2]....
        /*0084*/ 	.word	0x00000f80


	//   ....[3]....
        /*0088*/ 	.word	0x00001120


	//   ....[4]....
        /*008c*/ 	.word	0x00001150


	//   ....[5]....
        /*0090*/ 	.word	0x000011e0


	//   ....[6]....
        /*0094*/ 	.word	0x00001200


	//   ....[7]....
        /*0098*/ 	.word	0x00001700


	//   ....[8]....
        /*009c*/ 	.word	0x00001960


	//   ....[9]....
        /*00a0*/ 	.word	0x00001a90


	//   ....[10]....
        /*00a4*/ 	.word	0x00001b30


	//----- nvinfo : EIATTR_MAX_THREADS
	.align		4
.L_76:
        /*00a8*/ 	.byte	0x04, 0x05
        /*00aa*/ 	.short	(.L_78 - .L_77)
.L_77:
        /*00ac*/ 	.word	0x00000080
        /*00b0*/ 	.word	0x00000001
        /*00b4*/ 	.word	0x00000001


	//----- nvinfo : EIATTR_CRS_STACK_SIZE
	.align		4
.L_78:
        /*00b8*/ 	.byte	0x04, 0x1e
        /*00ba*/ 	.short	(.L_80 - .L_79)
.L_79:
        /*00bc*/ 	.word	0x00000000


	//----- nvinfo : EIATTR_CBANK_PARAM_SIZE
	.align		4
.L_80:
        /*00c0*/ 	.byte	0x03, 0x19
        /*00c2*/ 	.short	0x0038


	//----- nvinfo : EIATTR_PARAM_CBANK
	.align		4
        /*00c4*/ 	.byte	0x04, 0x0a
        /*00c6*/ 	.short	(.L_82 - .L_81)
	.align		4
.L_81:
        /*00c8*/ 	.word	index@(.nv.constant0._ZN3cub18CUB_300001_SM_10006detail9transform16transform_kernelINS2_10policy_hubILb1EN4cuda3std3__45tupleIJN6thrust24THRUST_300001_SM_1000_NS6detail15normal_iteratorINSA_10device_ptrIfEEEESF_EEEE10policy1000El13saxpy_functorSF_JPfSK_EEEvT0_iT1_T2_DpNS2_10kernel_argIT3_EE)
        /*00cc*/ 	.short	0x0380
        /*00ce*/ 	.short	0x0038


	//----- nvinfo : EIATTR_SW_WAR
	.align		4
.L_82:
        /*00d0*/ 	.byte	0x04, 0x36
        /*00d2*/ 	.short	(.L_84 - .L_83)
.L_83:
        /*00d4*/ 	.word	0x00000008
.L_84:


//--------------------- .nv.info._ZN3cub18CUB_300001_SM_10006detail9transform16transform_kernelINS2_10policy_hubILb1EN4cuda3std3__45tupleIJN6thrust24THRUST_300001_SM_1000_NS6detail15normal_iteratorINSA_10device_ptrIfEEEESF_EEEE10policy1000Ei13saxpy_functorSF_JPfSK_EEEvT0_iT1_T2_DpNS2_10kernel_argIT3_EE --------------------------
	.section	.nv.info._ZN3cub18CUB_300001_SM_10006detail9transform16transform_kernelINS2_10policy_hubILb1EN4cuda3std3__45tupleIJN6thrust24THRUST_300001_SM_1000_NS6detail15normal_iteratorINSA_10device_ptrIfEEEESF_EEEE10policy1000Ei13saxpy_functorSF_JPfSK_EEEvT0_iT1_T2_DpNS2_10kernel_argIT3_EE,"",@"SHT_CUDA_INFO"
	.sectionflags	@""
	.align	4


	//----- nvinfo : EIATTR_CUDA_API_VERSION
	.align		4
        /*0000*/ 	.byte	0x04, 0x37
        /*0002*/ 	.short	(.L_86 - .L_85)
.L_85:
        /*0004*/ 	.word	0x00000082


	//----- nvinfo : EIATTR_KPARAM_INFO
	.align		4
.L_86:
        /*0008*/ 	.byte	0x04, 0x17
        /*000a*/ 	.short	(.L_88 - .L_87)
.L_87:
        /*000c*/ 	.word	0x00000000
        /*0010*/ 	.short	0x0005
        /*0012*/ 	.short	0x0028
        /*0014*/ 	.byte	0x00, 0xf0, 0x41, 0x00


	//----- nvinfo : EIATTR_KPARAM_INFO
	.align		4
.L_88:
        /*0018*/ 	.byte	0x04, 0x17
        /*001a*/ 	.short	(.L_90 - .L_89)
.L_89:
        /*001c*/ 	.word	0x00000000
        /*0020*/ 	.short	0x0004
        /*0022*/ 	.short	0x0018
        /*0024*/ 	.byte	0x00, 0xf0, 0x41, 0x00


	//----- nvinfo : EIATTR_KPARAM_INFO
	.align		4
.L_90:
        /*0028*/ 	.byte	0x04, 0x17
        /*002a*/ 	.short	(.L_92 - .L_91)
.L_91:
        /*002c*/ 	.word	0x00000000
        /*0030*/ 	.short	0x0003
        /*0032*/ 	.short	0x0010
        /*0034*/ 	.byte	0x00, 0xf0, 0x21, 0x00


	//----- nvinfo : EIATTR_KPARAM_INFO
	.align		4
.L_92:
        /*0038*/ 	.byte	0x04, 0x17
        /*003a*/ 	.short	(.L_94 - .L_93)
.L_93:
        /*003c*/ 	.word	0x00000000
        /*0040*/ 	.short	0x0002
        /*0042*/ 	.short	0x0008
        /*0044*/ 	.byte	0x00, 0xf0, 0x11, 0x00


	//----- nvinfo : EIATTR_KPARAM_INFO
	.align		4
.L_94:
        /*0048*/ 	.byte	0x04, 0x17
        /*004a*/ 	.short	(.L_96 - .L_95)
.L_95:
        /*004c*/ 	.word	0x00000000
        /*0050*/ 	.short	0x0001
        /*0052*/ 	.short	0x0004
        /*0054*/ 	.byte	0x00, 0xf0, 0x11, 0x00


	//----- nvinfo : EIATTR_KPARAM_INFO
	.align		4
.L_96:
        /*0058*/ 	.byte	0x04, 0x17
        /*005a*/ 	.short	(.L_98 - .L_97)
.L_97:
        /*005c*/ 	.word	0x00000000
        /*0060*/ 	.short	0x0000
        /*0062*/ 	.short	0x0000
        /*0064*/ 	.byte	0x00, 0xf0, 0x11, 0x00


	//----- nvinfo : EIATTR_SPARSE_MMA_MASK
	.align		4
.L_98:
        /*0068*/ 	.byte	0x03, 0x50
        /*006a*/ 	.short	0x0000


	//----- nvinfo : EIATTR_MAXREG_COUNT
	.align		4
        /*006c*/ 	.byte	0x03, 0x1b
        /*006e*/ 	.short	0x00ff


	//----- nvinfo : EIATTR_MERCURY_ISA_VERSION
	.align		4
        /*0070*/ 	.byte	0x03, 0x5f
        /*0072*/ 	.short	0x0101


	//----- nvinfo : EIATTR_VRC_CTA_INIT_COUNT
	.align		4
        /*0074*/ 	.byte	0x02, 0x4a
	.zero		1
	.zero		1


	//----- nvinfo : EIATTR_EXIT_INSTR_OFFSETS
	.align		4
        /*0078*/ 	.byte	0x04, 0x1c
        /*007a*/ 	.short	(.L_100 - .L_99)


	//   ....[0]....
.L_99:
        /*007c*/ 	.word	0x000002f0


	//   ....[1]....
        /*0080*/ 	.word	0x00000810


	//   ....[2]....
        /*0084*/ 	.word	0x00000a70


	//   ....[3]....
        /*0088*/ 	.word	0x00000bb0


	//   ....[4]....
        /*008c*/ 	.word	0x00000c60


	//   ....[5]....
        /*0090*/ 	.word	0x00000c90


	//   ....[6]....
        /*0094*/ 	.word	0x00001210


	//   ....[7]....
        /*0098*/ 	.word	0x00001540


	//   ....[8]....
        /*009c*/ 	.word	0x00001700


	//   ....[9]....
        /*00a0*/ 	.word	0x00001730


	//   ....[10]....
        /*00a4*/ 	.word	0x000017d0


	//----- nvinfo : EIATTR_MAX_THREADS
	.align		4
.L_100:
        /*00a8*/ 	.byte	0x04, 0x05
        /*00aa*/ 	.short	(.L_102 - .L_101)
.L_101:
        /*00ac*/ 	.word	0x00000080
        /*00b0*/ 	.word	0x00000001
        /*00b4*/ 	.word	0x00000001


	//----- nvinfo : EIATTR_CRS_STACK_SIZE
	.align		4
.L_102:
        /*00b8*/ 	.byte	0x04, 0x1e
        /*00ba*/ 	.short	(.L_104 - .L_103)
.L_103:
        /*00bc*/ 	.word	0x00000000


	//----- nvinfo : EIATTR_CBANK_PARAM_SIZE
	.align		4
.L_104:
        /*00c0*/ 	.byte	0x03, 0x19
        /*00c2*/ 	.short	0x0038


	//----- nvinfo : EIATTR_PARAM_CBANK
	.align		4
        /*00c4*/ 	.byte	0x04, 0x0a
        /*00c6*/ 	.short	(.L_106 - .L_105)
	.align		4
.L_105:
        /*00c8*/ 	.word	index@(.nv.constant0._ZN3cub18CUB_300001_SM_10006detail9transform16transform_kernelINS2_10policy_hubILb1EN4cuda3std3__45tupleIJN6thrust24THRUST_300001_SM_1000_NS6detail15normal_iteratorINSA_10device_ptrIfEEEESF_EEEE10policy1000Ei13saxpy_functorSF_JPfSK_EEEvT0_iT1_T2_DpNS2_10kernel_argIT3_EE)
        /*00cc*/ 	.short	0x0380
        /*00ce*/ 	.short	0x0038


	//----- nvinfo : EIATTR_SW_WAR
	.align		4
.L_106:
        /*00d0*/ 	.byte	0x04, 0x36
        /*00d2*/ 	.short	(.L_108 - .L_107)
.L_107:
        /*00d4*/ 	.word	0x00000008
.L_108:


//--------------------- .nv.info._ZN3cub18CUB_300001_SM_10006detail11EmptyKernelIvEEvv --------------------------
	.section	.nv.info._ZN3cub18CUB_300001_SM_10006detail11EmptyKernelIvEEvv,"",@"SHT_CUDA_INFO"
	.sectionflags	@""
	.align	4


	//----- nvinfo : EIATTR_CUDA_API_VERSION
	.align		4
        /*0000*/ 	.byte	0x04, 0x37
        /*0002*/ 	.short	(.L_110 - .L_109)
.L_109:
        /*0004*/ 	.word	0x00000082


	//----- nvinfo : EIATTR_SPARSE_MMA_MASK
	.align		4
.L_110:
        /*0008*/ 	.byte	0x03, 0x50
        /*000a*/ 	.short	0x0000


	//----- nvinfo : EIATTR_MAXREG_COUNT
	.align		4
        /*000c*/ 	.byte	0x03, 0x1b
        /*000e*/ 	.short	0x00ff


	//----- nvinfo : EIATTR_MERCURY_ISA_VERSION
	.align		4
        /*0010*/ 	.byte	0x03, 0x5f
        /*0012*/ 	.short	0x0101


	//----- nvinfo : EIATTR_VRC_CTA_INIT_COUNT
	.align		4
        /*0014*/ 	.byte	0x02, 0x4a
	.zero		1
	.zero		1


	//----- nvinfo : EIATTR_EXIT_INSTR_OFFSETS
	.align		4
        /*0018*/ 	.byte	0x04, 0x1c
        /*001a*/ 	.short	(.L_112 - .L_111)


	//   ....[0]....
.L_111:
        /*001c*/ 	.word	0x00000010


	//----- nvinfo : EIATTR_SW_WAR
	.align		4
.L_112:
        /*0020*/ 	.byte	0x04, 0x36
        /*0022*/ 	.short	(.L_114 - .L_113)
.L_113:
        /*0024*/ 	.word	0x00000008
.L_114:


//--------------------- .nv.callgraph             --------------------------
	.section	.nv.callgraph,"",@"SHT_CUDA_CALLGRAPH"
	.align	4
	.sectionentsize	8
	.align		4
        /*0000*/ 	.word	0x00000000
	.align		4
        /*0004*/ 	.word	0xffffffff
	.align		4
        /*0008*/ 	.word	0x00000000
	.align		4
        /*000c*/ 	.word	0xfffffffe
	.align		4
        /*0010*/ 	.word	0x00000000
	.align		4
        /*0014*/ 	.word	0xfffffffd
	.align		4
        /*0018*/ 	.word	0x00000000
	.align		4
        /*001c*/ 	.word	0xfffffffc


//--------------------- .nv.constant4             --------------------------
	.section	.nv.constant4,"a",@progbits
	.align	8
	.align		8
.nv.constant4:
        /*0000*/ 	.dword	_ZN34_INTERNAL_33b54276_4_k_cu_1bfc1b364cuda3std3__45__cpo5beginE
	.align		8
        /*0008*/ 	.dword	_ZN34_INTERNAL_33b54276_4_k_cu_1bfc1b364cuda3std3__45__cpo3endE
	.align		8
        /*0010*/ 	.dword	_ZN34_INTERNAL_33b54276_4_k_cu_1bfc1b364cuda3std3__45__cpo6cbeginE
	.align		8
        /*0018*/ 	.dword	_ZN34_INTERNAL_33b54276_4_k_cu_1bfc1b364cuda3std3__45__cpo4cendE
	.align		8
        /*0020*/ 	.dword	_ZN34_INTERNAL_33b54276_4_k_cu_1bfc1b364cuda3std3__45__cpo6rbeginE
	.align		8
        /*0028*/ 	.dword	_ZN34_INTERNAL_33b54276_4_k_cu_1bfc1b364cuda3std3__45__cpo4rendE
	.align		8
        /*0030*/ 	.dword	_ZN34_INTERNAL_33b54276_4_k_cu_1bfc1b364cuda3std3__45__cpo7crbeginE
	.align		8
        /*0038*/ 	.dword	_ZN34_INTERNAL_33b54276_4_k_cu_1bfc1b364cuda3std3__45__cpo5crendE
	.align		8
        /*0040*/ 	.dword	_ZN34_INTERNAL_33b54276_4_k_cu_1bfc1b364cuda3std3__436_GLOBAL__N__33b54276_4_k_cu_1bfc1b366ignoreE
	.align		8
        /*0048*/ 	.dword	_ZN34_INTERNAL_33b54276_4_k_cu_1bfc1b364cuda3std3__419piecewise_constructE
	.align		8
        /*0050*/ 	.dword	_ZN34_INTERNAL_33b54276_4_k_cu_1bfc1b364cuda3std3__48in_placeE
	.align		8
        /*0058*/ 	.dword	_ZN34_INTERNAL_33b54276_4_k_cu_1bfc1b364cuda3std3__420unreachable_sentinelE
	.align		8
        /*0060*/ 	.dword	_ZN34_INTERNAL_33b54276_4_k_cu_1bfc1b364cuda3std3__47nulloptE
	.align		8
        /*0068*/ 	.dword	_ZN34_INTERNAL_33b54276_4_k_cu_1bfc1b364cuda3std3__48unexpectE
	.align		8
        /*0070*/ 	.dword	_ZN34_INTERNAL_33b54276_4_k_cu_1bfc1b364cuda3std6ranges3__45__cpo4swapE
	.align		8
        /*0078*/ 	.dword	_ZN34_INTERNAL_33b54276_4_k_cu_1bfc1b364cuda3std6ranges3__45__cpo9iter_moveE
	.align		8
        /*0080*/ 	.dword	_ZN34_INTERNAL_33b54276_4_k_cu_1bfc1b364cuda3std6ranges3__45__cpo5beginE
	.align		8
        /*0088*/ 	.dword	_ZN34_INTERNAL_33b54276_4_k_cu_1bfc1b364cuda3std6ranges3__45__cpo3endE
	.align		8
        /*0090*/ 	.dword	_ZN34_INTERNAL_33b54276_4_k_cu_1bfc1b364cuda3std6ranges3__45__cpo6cbeginE
	.align		8
        /*0098*/ 	.dword	_ZN34_INTERNAL_33b54276_4_k_cu_1bfc1b364cuda3std6ranges3__45__cpo4cendE
	.align		8
        /*00a0*/ 	.dword	_ZN34_INTERNAL_33b54276_4_k_cu_1bfc1b364cuda3std6ranges3__45__cpo7advanceE
	.align		8
        /*00a8*/ 	.dword	_ZN34_INTERNAL_33b54276_4_k_cu_1bfc1b364cuda3std6ranges3__45__cpo9iter_swapE
	.align		8
        /*00b0*/ 	.dword	_ZN34_INTERNAL_33b54276_4_k_cu_1bfc1b364cuda3std6ranges3__45__cpo4nextE
	.align		8
        /*00b8*/ 	.dword	_ZN34_INTERNAL_33b54276_4_k_cu_1bfc1b364cuda3std6ranges3__45__cpo4prevE
	.align		8
        /*00c0*/ 	.dword	_ZN34_INTERNAL_33b54276_4_k_cu_1bfc1b364cuda3std6ranges3__45__cpo4dataE
	.align		8
        /*00c8*/ 	.dword	_ZN34_INTERNAL_33b54276_4_k_cu_1bfc1b364cuda3std6ranges3__45__cpo5cdataE
	.align		8
        /*00d0*/ 	.dword	_ZN34_INTERNAL_33b54276_4_k_cu_1bfc1b364cuda3std6ranges3__45__cpo4sizeE
	.align		8
        /*00d8*/ 	.dword	_ZN34_INTERNAL_33b54276_4_k_cu_1bfc1b364cuda3std6ranges3__45__cpo5ssizeE
	.align		8
        /*00e0*/ 	.dword	_ZN34_INTERNAL_33b54276_4_k_cu_1bfc1b364cuda3std6ranges3__45__cpo8distanceE
	.align		8
        /*00e8*/ 	.dword	_ZN34_INTERNAL_33b54276_4_k_cu_1bfc1b366thrust24THRUST_300001_SM_1000_NS8cuda_cub3parE
	.align		8
        /*00f0*/ 	.dword	_ZN34_INTERNAL_33b54276_4_k_cu_1bfc1b366thrust24THRUST_300001_SM_1000_NS8cuda_cub10par_nosyncE
	.align		8
        /*00f8*/ 	.dword	_ZN34_INTERNAL_33b54276_4_k_cu_1bfc1b366thrust24THRUST_300001_SM_1000_NS6system6detail10sequential3seqE
	.align		8
        /*0100*/ 	.dword	_ZN34_INTERNAL_33b54276_4_k_cu_1bfc1b366thrust24THRUST_300001_SM_1000_NS12placeholders2_1E
	.align		8
        /*0108*/ 	.dword	_ZN34_INTERNAL_33b54276_4_k_cu_1bfc1b366thrust24THRUST_300001_SM_1000_NS12placeholders2_2E
	.align		8
        /*0110*/ 	.dword	_ZN34_INTERNAL_33b54276_4_k_cu_1bfc1b366thrust24THRUST_300001_SM_1000_NS12placeholders2_3E
	.align		8
        /*0118*/ 	.dword	_ZN34_INTERNAL_33b54276_4_k_cu_1bfc1b366thrust24THRUST_300001_SM_1000_NS12placeholders2_4E
	.align		8
        /*0120*/ 	.dword	_ZN34_INTERNAL_33b54276_4_k_cu_1bfc1b366thrust24THRUST_300001_SM_1000_NS12placeholders2_5E
	.align		8
        /*0128*/ 	.dword	_ZN34_INTERNAL_33b54276_4_k_cu_1bfc1b366thrust24THRUST_300001_SM_1000_NS12placeholders2_6E
	.align		8
        /*0130*/ 	.dword	_ZN34_INTERNAL_33b54276_4_k_cu_1bfc1b366thrust24THRUST_300001_SM_1000_NS12placeholders2_7E
	.align		8
        /*0138*/ 	.dword	_ZN34_INTERNAL_33b54276_4_k_cu_1bfc1b366thrust24THRUST_300001_SM_1000_NS12placeholders2_8E
	.align		8
        /*0140*/ 	.dword	_ZN34_INTERNAL_33b54276_4_k_cu_1bfc1b366thrust24THRUST_300001_SM_1000_NS12placeholders2_9E
	.align		8
        /*0148*/ 	.dword	_ZN34_INTERNAL_33b54276_4_k_cu_1bfc1b366thrust24THRUST_300001_SM_1000_NS12placeholders3_10E
	.align		8
        /*0150*/ 	.dword	_ZN34_INTERNAL_33b54276_4_k_cu_1bfc1b366thrust24THRUST_300001_SM_1000_NS3seqE


//--------------------- .text._ZN3cub18CUB_300001_SM_10006detail9transform16transform_kernelINS2_10policy_hubILb1EN4cuda3std3__45tupleIJN6thrust24THRUST_300001_SM_1000_NS6detail15normal_iteratorINSA_10device_ptrIfEEEESF_EEEE10policy1000El13saxpy_functorSF_JPfSK_EEEvT0_iT1_T2_DpNS2_10kernel_argIT3_EE --------------------------
	.section	.text._ZN3cub18CUB_300001_SM_10006detail9transform16transform_kernelINS2_10policy_hubILb1EN4cuda3std3__45tupleIJN6thrust24THRUST_300001_SM_1000_NS6detail15normal_iteratorINSA_10device_ptrIfEEEESF_EEEE10policy1000El13saxpy_functorSF_JPfSK_EEEvT0_iT1_T2_DpNS2_10kernel_argIT3_EE,"ax",@progbits
	.align	128
        .global         _ZN3cub18CUB_300001_SM_10006detail9transform16transform_kernelINS2_10policy_hubILb1EN4cuda3std3__45tupleIJN6thrust24THRUST_300001_SM_1000_NS6detail15normal_iteratorINSA_10device_ptrIfEEEESF_EEEE10policy1000El13saxpy_functorSF_JPfSK_EEEvT0_iT1_T2_DpNS2_10kernel_argIT3_EE
        .type           _ZN3cub18CUB_300001_SM_10006detail9transform16transform_kernelINS2_10policy_hubILb1EN4cuda3std3__45tupleIJN6thrust24THRUST_300001_SM_1000_NS6detail15normal_iteratorINSA_10device_ptrIfEEEESF_EEEE10policy1000El13saxpy_functorSF_JPfSK_EEEvT0_iT1_T2_DpNS2_10kernel_argIT3_EE,@function
        .size           _ZN3cub18CUB_300001_SM_10006detail9transform16transform_kernelINS2_10policy_hubILb1EN4cuda3std3__45tupleIJN6thrust24THRUST_300001_SM_1000_NS6detail15normal_iteratorINSA_10device_ptrIfEEEESF_EEEE10policy1000El13saxpy_functorSF_JPfSK_EEEvT0_iT1_T2_DpNS2_10kernel_argIT3_EE,(.L_x_35 - _ZN3cub18CUB_300001_SM_10006detail9transform16transform_kernelINS2_10policy_hubILb1EN4cuda3std3__45tupleIJN6thrust24THRUST_300001_SM_1000_NS6detail15normal_iteratorINSA_10device_ptrIfEEEESF_EEEE10policy1000El13saxpy_functorSF_JPfSK_EEEvT0_iT1_T2_DpNS2_10kernel_argIT3_EE)
        .other          _ZN3cub18CUB_300001_SM_10006detail9transform16transform_kernelINS2_10policy_hubILb1EN4cuda3std3__45tupleIJN6thrust24THRUST_300001_SM_1000_NS6detail15normal_iteratorINSA_10device_ptrIfEEEESF_EEEE10policy1000El13saxpy_functorSF_JPfSK_EEEvT0_iT1_T2_DpNS2_10kernel_argIT3_EE,@"STO_CUDA_ENTRY STV_DEFAULT"
_ZN3cub18CUB_300001_SM_10006detail9transform16transform_kernelINS2_10policy_hubILb1EN4cuda3std3__45tupleIJN6thrust24THRUST_300001_SM_1000_NS6detail15normal_iteratorINSA_10device_ptrIfEEEESF_EEEE10policy1000El13saxpy_functorSF_JPfSK_EEEvT0_iT1_T2_DpNS2_10kernel_argIT3_EE:
.text._ZN3cub18CUB_300001_SM_10006detail9transform16transform_kernelINS2_10policy_hubILb1EN4cuda3std3__45tupleIJN6thrust24THRUST_300001_SM_1000_NS6detail15normal_iteratorINSA_10device_ptrIfEEEESF_EEEE10policy1000El13saxpy_functorSF_JPfSK_EEEvT0_iT1_T2_DpNS2_10kernel_argIT3_EE:
[----:B------:R-:W-:Y:S08]  /*0000*/  LDC R1, c[0x0][0x37c] ;  /* 0x0000df00ff017b82 */ /* 0x000ff00000000800 */
[----:B------:R-:W0:Y:S01]  /*0010*/  LDC R10, c[0x0][0x388] ;  /* 0x0000e200ff0a7b82 */ /* 0x000e220000000800 */
[----:B------:R-:W1:Y:S01]  /*0020*/  LDCU.64 UR4, c[0x0][0x380] ;  /* 0x00007000ff0477ac */ /* 0x000e620008000a00 */
[----:B------:R-:W2:Y:S01]  /*0030*/  S2R R7, SR_TID.X ;  /* 0x0000000000077919 */ /* 0x000ea20000002100 */
[----:B------:R-:W-:Y:S05]  /*0040*/  BSSY.RECONVERGENT B0, `(.L_x_0) ;  /* 0x0000029000007945 */ /* 0x000fea0003800200 */
[----:B------:R-:W3:Y:S01]  /*0050*/  S2UR UR12, SR_CTAID.X ;  /* 0x00000000000c79c3 */ /* 0x000ee20000002500 */
[----:B0-----:R-:W-:-:S04]  /*0060*/  SHF.L.U32 R5, R10, 0x7, RZ ;  /* 0x000000070a057819 */ /* 0x001fc800000006ff */
[----:B------:R-:W-:Y:S01]  /*0070*/  SHF.R.S32.HI R0, RZ, 0x1f, R5 ;  /* 0x0000001fff007819 */ /* 0x000fe20000011405 */
[----:B---3--:R-:W-:-:S04]  /*0080*/  IMAD.WIDE.U32 R2, R5, UR12, RZ ;  /* 0x0000000c05027c25 */ /* 0x008fc8000f8e00ff */
[----:B------:R-:W-:Y:S01]  /*0090*/  IMAD R9, R0, UR12, RZ ;  /* 0x0000000c00097c24 */ /* 0x000fe2000f8e02ff */
[----:B-1----:R-:W-:-:S03]  /*00a0*/  IADD3 R4, P1, PT, -R2, UR4, RZ ;  /* 0x0000000402047c10 */ /* 0x002fc6000ff3e1ff */
[----:B------:R-:W-:Y:S01]  /*00b0*/  IMAD.IADD R9, R3, 0x1, R9 ;  /* 0x0000000103097824 */ /* 0x000fe200078e0209 */
[----:B------:R-:W-:-:S04]  /*00c0*/  ISETP.LT.U32.AND P0, PT, R4, R5, PT ;  /* 0x000000050400720c */ /* 0x000fc80003f01070 */
[----:B------:R-:W-:-:S04]  /*00d0*/  IADD3.X R11, PT, PT, ~R9, UR5, RZ, P1, !PT ;  /* 0x00000005090b7c10 */ /* 0x000fc80008ffe5ff */
[----:B------:R-:W-:Y:S02]  /*00e0*/  ISETP.LT.AND.EX P0, PT, R11, R0, PT, P0 ;  /* 0x000000000b00720c */ /* 0x000fe40003f01300 */
[----:B--2---:R-:W-:Y:S02]  /*00f0*/  SHF.L.U32 R11, R7, 0x7, RZ ;  /* 0x00000007070b7819 */ /* 0x004fe400000006ff */
[----:B------:R-:W-:-:S05]  /*0100*/  SEL R0, R4, R5, P0 ;  /* 0x0000000504007207 */ /* 0x000fca0000000000 */
[----:B------:R-:W-:-:S05]  /*0110*/  IMAD.SHL.U32 R4, R0, 0x4, RZ ;  /* 0x0000000400047824 */ /* 0x000fca00078e00ff */
[----:B------:R-:W-:-:S13]  /*0120*/  ISETP.GE.AND P0, PT, R11, R4, PT ;  /* 0x000000040b00720c */ /* 0x000fda0003f06270 */
[----:B------:R-:W-:Y:S05]  /*0130*/  @P0 BRA `(.L_x_1) ;  /* 0x0000000000640947 */ /* 0x000fea0003800000 */
[----:B------:R-:W0:Y:S01]  /*0140*/  LDCU.64 UR4, c[0x0][0x398] ;  /* 0x00007300ff0477ac */ /* 0x000e220008000a00 */
[C---:B------:R-:W-:Y:S01]  /*0150*/  SHF.L.U32 R6, R2.reuse, 0x2, RZ ;  /* 0x0000000202067819 */ /* 0x040fe200000006ff */
[----:B------:R-:W-:Y:S01]  /*0160*/  BSSY.RECONVERGENT B1, `(.L_x_2) ;  /* 0x000000c000017945 */ /* 0x000fe20003800200 */
[----:B------:R-:W-:Y:S01]  /*0170*/  SHF.L.U64.HI R8, R2, 0x2, R9 ;  /* 0x0000000202087819 */ /* 0x000fe20000010209 */
[----:B------:R-:W-:Y:S01]  /*0180*/  IMAD.MOV.U32 R15, RZ, RZ, R11 ;  /* 0x000000ffff0f7224 */ /* 0x000fe200078e000b */
[----:B0-----:R-:W-:-:S04]  /*0190*/  IADD3 R12, P0, PT, R6, UR4, RZ ;  /* 0x00000004060c7c10 */ /* 0x001fc8000ff1e0ff */
[----:B------:R-:W-:-:S03]  /*01a0*/  IADD3.X R13, PT, PT, R8, UR5, RZ, P0, !PT ;  /* 0x00000005080d7c10 */ /* 0x000fc600087fe4ff */
[----:B------:R-:W-:-:S07]  /*01b0*/  IMAD.WIDE.U32 R12, R7, 0x80, R12 ;  /* 0x00000080070c7825 */ /* 0x000fce00078e000c */
.L_x_3:
[----:B------:R-:W-:Y:S01]  /*01c0*/  IADD3 R15, PT, PT, R15, 0x4000, RZ ;  /* 0x000040000f0f7810 */ /* 0x000fe20007ffe0ff */
[----:B------:R0:W-:Y:S03]  /*01d0*/  CCTL.E.PF2 [R12] ;  /* 0x000000000c00798f */ /* 0x0001e60000800100 */
[----:B------:R-:W-:Y:S02]  /*01e0*/  ISETP.GE.AND P0, PT, R15, R4, PT ;  /* 0x000000040f00720c */ /* 0x000fe40003f06270 */
[----:B0-----:R-:W-:-:S05]  /*01f0*/  IADD3 R12, P1, PT, R12, 0x4000, RZ ;  /* 0x000040000c0c7810 */ /* 0x001fca0007f3e0ff */
[----:B------:R-:W-:-:S06]  /*0200*/  IMAD.X R13, RZ, RZ, R13, P1 ;  /* 0x000000ffff0d7224 */ /* 0x000fcc00008e060d */
[----:B------:R-:W-:Y:S05]  /*0210*/  @!P0 BRA `(.L_x_3) ;  /* 0xfffffffc00e88947 */ /* 0x000fea000383ffff */
[----:B------:R-:W-:Y:S05]  /*0220*/  BSYNC.RECONVERGENT B1 ;  /* 0x0000000000017941 */ /* 0x000fea0003800200 */
.L_x_2:
[----:B------:R-:W0:Y:S02]  /*0230*/  LDCU.64 UR4, c[0x0][0x3a8] ;  /* 0x00007500ff0477ac */ /* 0x000e240008000a00 */
[----:B0-----:R-:W-:-:S04]  /*0240*/  IADD3 R12, P0, PT, R6, UR4, RZ ;  /* 0x00000004060c7c10 */ /* 0x001fc8000ff1e0ff */
[----:B------:R-:W-:-:S03]  /*0250*/  IADD3.X R13, PT, PT, R8, UR5, RZ, P0, !PT ;  /* 0x00000005080d7c10 */ /* 0x000fc600087fe4ff */
[----:B------:R-:W-:-:S07]  /*0260*/  IMAD.WIDE.U32 R12, R7, 0x80, R12 ;  /* 0x00000080070c7825 */ /* 0x000fce00078e000c */
.L_x_4:
[----:B------:R-:W-:Y:S01]  /*0270*/  IADD3 R11, PT, PT, R11, 0x4000, RZ ;  /* 0x000040000b0b7810 */ /* 0x000fe20007ffe0ff */
[----:B------:R0:W-:Y:S03]  /*0280*/  CCTL.E.PF2 [R12] ;  /* 0x000000000c00798f */ /* 0x0001e60000800100 */
[----:B------:R-:W-:Y:S02]  /*0290*/  ISETP.GE.AND P0, PT, R11, R4, PT ;  /* 0x000000040b00720c */ /* 0x000fe40003f06270 */
[----:B0-----:R-:W-:-:S05]  /*02a0*/  IADD3 R12, P1, PT, R12, 0x4000, RZ ;  /* 0x000040000c0c7810 */ /* 0x001fca0007f3e0ff */
[----:B------:R-:W-:-:S06]  /*02b0*/  IMAD.X R13, RZ, RZ, R13, P1 ;  /* 0x000000ffff0d7224 */ /* 0x000fcc00008e060d */
[----:B------:R-:W-:Y:S05]  /*02c0*/  @!P0 BRA `(.L_x_4) ;  /* 0xfffffffc00e88947 */ /* 0x000fea000383ffff */
.L_x_1:
[----:B------:R-:W-:Y:S05]  /*02d0*/  BSYNC.RECONVERGENT B0 ;  /* 0x0000000000007941 */ /* 0x000fea0003800200 */
.L_x_0:
[----:B------:R-:W0:Y:S01]  /*02e0*/  LDCU.128 UR8, c[0x0][0x390] ;  /* 0x00007200ff0877ac */ /* 0x000e220008000c00 */
[----:B------:R-:W-:Y:S02]  /*02f0*/  ISETP.NE.AND P0, PT, R5, R0, PT ;  /* 0x000000000500720c */ /* 0x000fe40003f05270 */
[C---:B------:R-:W-:Y:S01]  /*0300*/  SHF.L.U32 R8, R2.reuse, 0x2, RZ ;  /* 0x0000000202087819 */ /* 0x040fe200000006ff */
[----:B------:R-:W1:Y:S01]  /*0310*/  LDCU.64 UR6, c[0x0][0x3a8] ;  /* 0x00007500ff0677ac */ /* 0x000e620008000a00 */
[----:B------:R-:W-:Y:S02]  /*0320*/  SHF.L.U64.HI R9, R2, 0x2, R9 ;  /* 0x0000000202097819 */ /* 0x000fe40000010209 */
[C---:B------:R-:W-:Y:S01]  /*0330*/  R2UR UR13, R8.reuse ;  /* 0x00000000080d72ca */ /* 0x040fe200000e0000 */
[----:B------:R-:W2:Y:S01]  /*0340*/  LDCU.64 UR14, c[0x0][0x358] ;  /* 0x00006b00ff0e77ac */ /* 0x000ea20008000a00 */
[----:B------:R-:W-:Y:S02]  /*0350*/  R2UR UR16, R9 ;  /* 0x00000000091072ca */ /* 0x000fe400000e0000 */
[----:B0-----:R-:W-:-:S02]  /*0360*/  IADD3 R2, P2, PT, R8, UR10, RZ ;  /* 0x0000000a08027c10 */ /* 0x001fc4000ff5e0ff */
[C---:B-1----:R-:W-:Y:S02]  /*0370*/  IADD3 R4, P3, PT, R8.reuse, UR6, RZ ;  /* 0x0000000608047c10 */ /* 0x042fe4000ff7e0ff */
[----:B------:R-:W-:Y:S02]  /*0380*/  IADD3 R8, P1, PT, R8, UR8, RZ ;  /* 0x0000000808087c10 */ /* 0x000fe4000ff3e0ff */
[C---:B------:R-:W-:Y:S02]  /*0390*/  IADD3.X R3, PT, PT, R9.reuse, UR11, RZ, P2, !PT ;  /* 0x0000000b09037c10 */ /* 0x040fe400097fe4ff */
[C---:B------:R-:W-:Y:S02]  /*03a0*/  IADD3.X R5, PT, PT, R9.reuse, UR7, RZ, P3, !PT ;  /* 0x0000000709057c10 */ /* 0x040fe40009ffe4ff */
[----:B------:R-:W-:Y:S01]  /*03b0*/  IADD3.X R9, PT, PT, R9, UR9, RZ, P1, !PT ;  /* 0x0000000909097c10 */ /* 0x000fe20008ffe4ff */
[----:B--2---:R-:W-:Y:S06]  /*03c0*/  @!P0 BRA `(.L_x_5) ;  /* 0x0000000c00888947 */ /* 0x004fec0003800000 */
[----:B------:R-:W-:-:S13]  /*03d0*/  ISETP.GE.AND P0, PT, R10, 0x1, PT ;  /* 0x000000010a00780c */ /* 0x000fda0003f06270 */
[----:B------:R-:W-:Y:S05]  /*03e0*/  @!P0 EXIT ;  /* 0x000000000000894d */ /* 0x000fea0003800000 */
[C---:B------:R-:W-:Y:S01]  /*03f0*/  ISETP.GE.U32.AND P0, PT, R10.reuse, 0x8, PT ;  /* 0x000000080a00780c */ /* 0x040fe20003f06070 */
[----:B------:R-:W-:Y:S01]  /*0400*/  IMAD.MOV.U32 R6, RZ, RZ, RZ ;  /* 0x000000ffff067224 */ /* 0x000fe200078e00ff */
[----:B------:R-:W-:-:S11]  /*0410*/  LOP3.LUT R20, R10, 0x7, RZ, 0xc0, !PT ;  /* 0x000000070a147812 */ /* 0x000fd600078ec0ff */
[----:B------:R-:W-:Y:S05]  /*0420*/  @!P0 BRA `(.L_x_6) ;  /* 0x0000000800148947 */ /* 0x000fea0003800000 */
[----:B------:R-:W-:-:S13]  /*0430*/  ISETP.GE.AND P0, PT, R7, R0, PT ;  /* 0x000000000700720c */ /* 0x000fda0003f06270 */
[C---:B------:R-:W-:Y:S01]  /*0440*/  @!P0 IMAD.WIDE.U32 R16, R7.reuse, 0x4, R2 ;  /* 0x0000000407108825 */ /* 0x040fe200078e0002 */
[----:B------:R-:W0:Y:S03]  /*0450*/  @!P0 LDC R11, c[0x0][0x38c] ;  /* 0x0000e300ff0b8b82 */ /* 0x000e260000000800 */
[C---:B------:R-:W-:Y:S02]  /*0460*/  @!P0 IMAD.WIDE.U32 R22, R7.reuse, 0x4, R4 ;  /* 0x0000000407168825 */ /* 0x040fe400078e0004 */
[----:B------:R-:W0:Y:S04]  /*0470*/  @!P0 LDG.E R16, desc[UR14][R16.64] ;  /* 0x0000000e10108981 */ /* 0x000e28000c1e1900 */
[----:B------:R1:W0:Y:S01]  /*0480*/  @!P0 LDG.E R23, desc[UR14][R22.64] ;  /* 0x0000000e16178981 */ /* 0x000222000c1e1900 */
[C---:B------:R-:W-:Y:S01]  /*0490*/  IADD3 R21, PT, PT, R7.reuse, 0x80, RZ ;  /* 0x0000008007157810 */ /* 0x040fe20007ffe0ff */
[----:B------:R-:W-:-:S03]  /*04a0*/  @!P0 IMAD.WIDE.U32 R18, R7, 0x4, R8 ;  /* 0x0000000407128825 */ /* 0x000fc600078e0008 */
[C---:B------:R-:W-:Y:S01]  /*04b0*/  ISETP.GE.AND P1, PT, R21.reuse, R0, PT ;  /* 0x000000001500720c */ /* 0x040fe20003f26270 */
[----:B------:R-:W-:-:S04]  /*04c0*/  IMAD.WIDE R14, R21, 0x4, R2 ;  /* 0x00000004150e7825 */ /* 0x000fc800078e0202 */
[----:B------:R-:W-:-:S08]  /*04d0*/  IMAD.WIDE R12, R21, 0x4, R4 ;  /* 0x00000004150c7825 */ /* 0x000fd000078e0204 */
[----:B-1----:R-:W1:Y:S01]  /*04e0*/  @!P1 LDC R22, c[0x0][0x38c] ;  /* 0x0000e300ff169b82 */ /* 0x002e620000000800 */
[----:B0-----:R-:W-:-:S05]  /*04f0*/  @!P0 FFMA R11, R16, R11, R23 ;  /* 0x0000000b100b8223 */ /* 0x001fca0000000017 */
[----:B------:R0:W-:Y:S04]  /*0500*/  @!P0 STG.E desc[UR14][R18.64], R11 ;  /* 0x0000000b12008986 */ /* 0x0001e8000c10190e */
[----:B------:R-:W1:Y:S04]  /*0510*/  @!P1 LDG.E R6, desc[UR14][R14.64] ;  /* 0x0000000e0e069981 */ /* 0x000e68000c1e1900 */
[----:B------:R-:W1:Y:S01]  /*0520*/  @!P1 LDG.E R25, desc[UR14][R12.64] ;  /* 0x0000000e0c199981 */ /* 0x000e62000c1e1900 */
[----:B------:R-:W-:-:S05]  /*0530*/  VIADD R17, R7, 0x100 ;  /* 0x0000010007117836 */ /* 0x000fca0000000000 */
[----:B------:R-:W-:Y:S01]  /*0540*/  ISETP.GE.AND P0, PT, R17, R0, PT ;  /* 0x000000001100720c */ /* 0x000fe20003f06270 */
[----:B------:R-:W-:-:S12]  /*0550*/  IMAD.WIDE R16, R21, 0x4, R8 ;  /* 0x0000000415107825 */ /* 0x000fd800078e0208 */
[----:B0-----:R-:W0:Y:S01]  /*0560*/  @!P0 LDC R18, c[0x0][0x38c] ;  /* 0x0000e300ff128b82 */ /* 0x001e220000000800 */
[----:B-1----:R-:W-:-:S05]  /*0570*/  @!P1 FFMA R25, R6, R22, R25 ;  /* 0x0000001606199223 */ /* 0x002fca0000000019 */
[----:B------:R-:W-:Y:S04]  /*0580*/  @!P1 STG.E desc[UR14][R16.64], R25 ;  /* 0x0000001910009986 */ /* 0x000fe8000c10190e */
[----:B------:R-:W0:Y:S04]  /*0590*/  @!P0 LDG.E R6, desc[UR14][R14.64+0x200] ;  /* 0x0002000e0e068981 */ /* 0x000e28000c1e1900 */
[----:B------:R-:W0:Y:S01]  /*05a0*/  @!P0 LDG.E R21, desc[UR14][R12.64+0x200] ;  /* 0x0002000e0c158981 */ /* 0x000e22000c1e1900 */
[----:B------:R-:W-:-:S04]  /*05b0*/  IADD3 R11, PT, PT, R7, 0x180, RZ ;  /* 0x00000180070b7810 */ /* 0x000fc80007ffe0ff */
[----:B------:R-:W-:Y:S01]  /*05c0*/  ISETP.GE.AND P1, PT, R11, R0, PT ;  /* 0x000000000b00720c */ /* 0x000fe20003f26270 */
[----:B------:R-:W-:Y:S02]  /*05d0*/  VIADD R19, R7, 0x200 ;  /* 0x0000020007137836 */ /* 0x000fe40000000000 */
[----:B0-----:R-:W-:-:S10]  /*05e0*/  @!P0 FFMA R21, R6, R18, R21 ;  /* 0x0000001206158223 */ /* 0x001fd40000000015 */
[----:B------:R-:W0:Y:S01]  /*05f0*/  @!P1 LDC R18, c[0x0][0x38c] ;  /* 0x0000e300ff129b82 */ /* 0x000e220000000800 */
[----:B------:R1:W-:Y:S04]  /*0600*/  @!P0 STG.E desc[UR14][R16.64+0x200], R21 ;  /* 0x0002001510008986 */ /* 0x0003e8000c10190e */
[----:B------:R-:W0:Y:S04]  /*0610*/  @!P1 LDG.E R6, desc[UR14][R14.64+0x400] ;  /* 0x0004000e0e069981 */ /* 0x000e28000c1e1900 */
[----:B------:R-:W0:Y:S01]  /*0620*/  @!P1 LDG.E R11, desc[UR14][R12.64+0x400] ;  /* 0x0004000e0c0b9981 */ /* 0x000e22000c1e1900 */
[----:B------:R-:W-:-:S02]  /*0630*/  ISETP.GE.AND P0, PT, R19, R0, PT ;  /* 0x000000001300720c */ /* 0x000fc40003f06270 */
[----:B-1----:R-:W-:Y:S01]  /*0640*/  IADD3 R21, PT, PT, R7, 0x280, RZ ;  /* 0x0000028007157810 */ /* 0x002fe20007ffe0ff */
[----:B0-----:R-:W-:-:S10]  /*0650*/  @!P1 FFMA R11, R6, R18, R11 ;  /* 0x00000012060b9223 */ /* 0x001fd4000000000b */
[----:B------:R-:W0:Y:S01]  /*0660*/  @!P0 LDC R18, c[0x0][0x38c] ;  /* 0x0000e300ff128b82 */ /* 0x000e220000000800 */
[----:B------:R1:W-:Y:S04]  /*0670*/  @!P1 STG.E desc[UR14][R16.64+0x400], R11 ;  /* 0x0004000b10009986 */ /* 0x0003e8000c10190e */
[----:B------:R-:W0:Y:S04]  /*0680*/  @!P0 LDG.E R6, desc[UR14][R14.64+0x600] ;  /* 0x0006000e0e068981 */ /* 0x000e28000c1e1900 */
[----:B------:R-:W0:Y:S01]  /*0690*/  @!P0 LDG.E R19, desc[UR14][R12.64+0x600] ;  /* 0x0006000e0c138981 */ /* 0x000e22000c1e1900 */
[----:B------:R-:W-:Y:S01]  /*06a0*/  ISETP.GE.AND P1, PT, R21, R0, PT ;  /* 0x000000001500720c */ /* 0x000fe20003f26270 */
[----:B-1----:R-:W-:-:S02]  /*06b0*/  VIADD R11, R7, 0x300 ;  /* 0x00000300070b7836 */ /* 0x002fc40000000000 */
        /* <DEDUP_REMOVED lines=13> */
[----:B0-----:R-:W-:-:S12]  /*0790*/  @!P0 FFMA R11, R6, R18, R11 ;  /* 0x00000012060b8223 */ /* 0x001fd8000000000b */
[----:B------:R-:W0:Y:S01]  /*07a0*/  @!P1 LDC R18, c[0x0][0x38c] ;  /* 0x0000e300ff129b82 */ /* 0x000e220000000800 */
[----:B------:R1:W-:Y:S04]  /*07b0*/  @!P0 STG.E desc[UR14][R16.64+0xa00], R11 ;  /* 0x000a000b10008986 */ /* 0x0003e8000c10190e */
[----:B------:R-:W0:Y:S04]  /*07c0*/  @!P1 LDG.E R6, desc[UR14][R14.64+0xc00] ;  /* 0x000c000e0e069981 */ /* 0x000e28000c1e1900 */
[----:B------:R-:W0:Y:S02]  /*07d0*/  @!P1 LDG.E R19, desc[UR14][R12.64+0xc00] ;  /* 0x000c000e0c139981 */ /* 0x000e24000c1e1900 */
[----:B0-----:R-:W-:Y:S01]  /*07e0*/  @!P1 FFMA R19, R6, R18, R19 ;  /* 0x0000001206139223 */ /* 0x001fe20000000013 */
[----:B------:R-:W-:-:S04]  /*07f0*/  LOP3.LUT R6, R10, 0x7ffffff8, RZ, 0xc0, !PT ;  /* 0x7ffffff80a067812 */ /* 0x000fc800078ec0ff */
[----:B------:R1:W-:Y:S01]  /*0800*/  @!P1 STG.E desc[UR14][R16.64+0xc00], R19 ;  /* 0x000c001310009986 */ /* 0x0003e2000c10190e */
[----:B------:R-:W-:-:S13]  /*0810*/  ISETP.NE.AND P0, PT, R6, 0x8, PT ;  /* 0x000000080600780c */ /* 0x000fda0003f05270 */
[----:B-1----:R-:W-:Y:S05]  /*0820*/  @!P0 BRA `(.L_x_6) ;  /* 0x0000000400148947 */ /* 0x002fea0003800000 */
[----:B------:R-:W-:Y:S01]  /*0830*/  IMAD.MOV.U32 R16, RZ, RZ, 0x8 ;  /* 0x00000008ff107424 */ /* 0x000fe200078e00ff */
[----:B------:R-:W0:Y:S06]  /*0840*/  LDCU UR4, c[0x0][0x38c] ;  /* 0x00007180ff0477ac */ /* 0x000e2c0008000800 */
.L_x_9:
[----:B-1----:R-:W-:-:S04]  /*0850*/  LEA R17, R16, R7, 0x7 ;  /* 0x0000000710117211 */ /* 0x002fc800078e38ff */
[----:B------:R-:W-:-:S13]  /*0860*/  ISETP.GE.AND P0, PT, R17, R0, PT ;  /* 0x000000001100720c */ /* 0x000fda0003f06270 */
[C---:B------:R-:W-:Y:S01]  /*0870*/  @!P0 IMAD.WIDE.U32 R10, R17.reuse, 0x4, R2 ;  /* 0x00000004110a8825 */ /* 0x040fe200078e0002 */
[----:B------:R-:W1:Y:S03]  /*0880*/  @!P0 LDC R27, c[0x0][0x38c] ;  /* 0x0000e300ff1b8b82 */ /* 0x000e660000000800 */
[C---:B------:R-:W-:Y:S02]  /*0890*/  @!P0 IMAD.WIDE.U32 R22, R17.reuse, 0x4, R4 ;  /* 0x0000000411168825 */ /* 0x040fe400078e0004 */
[----:B------:R-:W1:Y:S04]  /*08a0*/  @!P0 LDG.E R10, desc[UR14][R10.64] ;  /* 0x0000000e0a0a8981 */ /* 0x000e68000c1e1900 */
[----:B------:R2:W1:Y:S01]  /*08b0*/  @!P0 LDG.E R23, desc[UR14][R22.64] ;  /* 0x0000000e16178981 */ /* 0x000462000c1e1900 */
[----:B------:R-:W-:-:S02]  /*08c0*/  VIADD R25, R17, 0x80 ;  /* 0x0000008011197836 */ /* 0x000fc40000000000 */
[----:B------:R-:W-:-:S03]  /*08d0*/  @!P0 IMAD.WIDE.U32 R18, R17, 0x4, R8 ;  /* 0x0000000411128825 */ /* 0x000fc600078e0008 */
[C---:B------:R-:W-:Y:S01]  /*08e0*/  ISETP.GE.AND P1, PT, R25.reuse, R0, PT ;  /* 0x000000001900720c */ /* 0x040fe20003f26270 */
[----:B------:R-:W-:-:S04]  /*08f0*/  IMAD.WIDE R14, R25, 0x4, R2 ;  /* 0x00000004190e7825 */ /* 0x000fc800078e0202 */
[----:B------:R-:W-:-:S08]  /*0900*/  IMAD.WIDE R12, R25, 0x4, R4 ;  /* 0x00000004190c7825 */ /* 0x000fd000078e0204 */
[----:B--2---:R-:W2:Y:S01]  /*0910*/  @!P1 LDC R22, c[0x0][0x38c] ;  /* 0x0000e300ff169b82 */ /* 0x004ea20000000800 */
[----:B-1----:R-:W-:-:S05]  /*0920*/  @!P0 FFMA R27, R10, R27, R23 ;  /* 0x0000001b0a1b8223 */ /* 0x002fca0000000017 */
[----:B------:R1:W-:Y:S04]  /*0930*/  @!P0 STG.E desc[UR14][R18.64], R27 ;  /* 0x0000001b12008986 */ /* 0x0003e8000c10190e */
[----:B------:R-:W2:Y:S04]  /*0940*/  @!P1 LDG.E R21, desc[UR14][R14.64] ;  /* 0x0000000e0e159981 */ /* 0x000ea8000c1e1900 */
[----:B------:R-:W2:Y:S01]  /*0950*/  @!P1 LDG.E R24, desc[UR14][R12.64] ;  /* 0x0000000e0c189981 */ /* 0x000ea2000c1e1900 */
[----:B------:R-:W-:-:S04]  /*0960*/  IADD3 R11, PT, PT, R17, 0x100, RZ ;  /* 0x00000100110b7810 */ /* 0x000fc80007ffe0ff */
[----:B------:R-:W-:Y:S01]  /*0970*/  ISETP.GE.AND P0, PT, R11, R0, PT ;  /* 0x000000000b00720c */ /* 0x000fe20003f06270 */
[----:B------:R-:W-:-:S12]  /*0980*/  IMAD.WIDE R10, R25, 0x4, R8 ;  /* 0x00000004190a7825 */ /* 0x000fd800078e0208 */
[----:B------:R-:W3:Y:S01]  /*0990*/  @!P0 LDC R23, c[0x0][0x38c] ;  /* 0x0000e300ff178b82 */ /* 0x000ee20000000800 */
[----:B--2---:R-:W-:-:S05]  /*09a0*/  @!P1 FFMA R25, R21, R22, R24 ;  /* 0x0000001615199223 */ /* 0x004fca0000000018 */
[----:B------:R2:W-:Y:S04]  /*09b0*/  @!P1 STG.E desc[UR14][R10.64], R25 ;  /* 0x000000190a009986 */ /* 0x0005e8000c10190e */
[----:B------:R-:W3:Y:S04]  /*09c0*/  @!P0 LDG.E R21, desc[UR14][R14.64+0x200] ;  /* 0x0002000e0e158981 */ /* 0x000ee8000c1e1900 */
[----:B------:R-:W3:Y:S01]  /*09d0*/  @!P0 LDG.E R22, desc[UR14][R12.64+0x200] ;  /* 0x0002000e0c168981 */ /* 0x000ee2000c1e1900 */
[----:B-1----:R-:W-:-:S05]  /*09e0*/  VIADD R19, R17, 0x180 ;  /* 0x0000018011137836 */ /* 0x002fca0000000000 */
[----:B------:R-:W-:Y:S01]  /*09f0*/  ISETP.GE.AND P1, PT, R19, R0, PT ;  /* 0x000000001300720c */ /* 0x000fe20003f26270 */
[----:B---3--:R-:W-:-:S12]  /*0a00*/  @!P0 FFMA R23, R21, R23, R22 ;  /* 0x0000001715178223 */ /* 0x008fd80000000016 */
[----:B------:R-:W2:Y:S01]  /*0a10*/  @!P1 LDC R22, c[0x0][0x38c] ;  /* 0x0000e300ff169b82 */ /* 0x000ea20000000800 */
[----:B------:R1:W-:Y:S04]  /*0a20*/  @!P0 STG.E desc[UR14][R10.64+0x200], R23 ;  /* 0x000200170a008986 */ /* 0x0003e8000c10190e */
[----:B------:R-:W2:Y:S04]  /*0a30*/  @!P1 LDG.E R18, desc[UR14][R14.64+0x400] ;  /* 0x0004000e0e129981 */ /* 0x000ea8000c1e1900 */
[----:B------:R-:W2:Y:S01]  /*0a40*/  @!P1 LDG.E R21, desc[UR14][R12.64+0x400] ;  /* 0x0004000e0c159981 */ /* 0x000ea2000c1e1900 */
[----:B------:R-:W-:-:S04]  /*0a50*/  IADD3 R19, PT, PT, R17, 0x200, RZ ;  /* 0x0000020011137810 */ /* 0x000fc80007ffe0ff */
[----:B------:R-:W-:Y:S01]  /*0a60*/  ISETP.GE.AND P0, PT, R19, R0, PT ;  /* 0x000000001300720c */ /* 0x000fe20003f06270 */
[----:B------:R-:W-:Y:S02]  /*0a70*/  VIADD R19, R17, 0x280 ;  /* 0x0000028011137836 */ /* 0x000fe40000000000 */
[----:B--2---:R-:W-:-:S10]  /*0a80*/  @!P1 FFMA R25, R18, R22, R21 ;  /* 0x0000001612199223 */ /* 0x004fd40000000015 */
[----:B------:R-:W1:Y:S01]  /*0a90*/  @!P0 LDC R22, c[0x0][0x38c] ;  /* 0x0000e300ff168b82 */ /* 0x000e620000000800 */
[----:B------:R2:W-:Y:S04]  /*0aa0*/  @!P1 STG.E desc[UR14][R10.64+0x400], R25 ;  /* 0x000400190a009986 */ /* 0x0005e8000c10190e */
[----:B------:R-:W1:Y:S04]  /*0ab0*/  @!P0 LDG.E R18, desc[UR14][R14.64+0x600] ;  /* 0x0006000e0e128981 */ /* 0x000e68000c1e1900 */
[----:B------:R-:W1:Y:S01]  /*0ac0*/  @!P0 LDG.E R21, desc[UR14][R12.64+0x600] ;  /* 0x0006000e0c158981 */ /* 0x000e62000c1e1900 */
[----:B------:R-:W-:-:S02]  /*0ad0*/  ISETP.GE.AND P1, PT, R19, R0, PT ;  /* 0x000000001300720c */ /* 0x000fc40003f26270 */
[----:B------:R-:W-:Y:S01]  /*0ae0*/  IADD3 R19, PT, PT, R17, 0x300, RZ ;  /* 0x0000030011137810 */ /* 0x000fe20007ffe0ff */
[----:B-1----:R-:W-:-:S10]  /*0af0*/  @!P0 FFMA R23, R18, R22, R21 ;  /* 0x0000001612178223 */ /* 0x002fd40000000015 */
[----:B------:R-:W1:Y:S01]  /*0b00*/  @!P1 LDC R22, c[0x0][0x38c] ;  /* 0x0000e300ff169b82 */ /* 0x000e620000000800 */
[----:B------:R2:W-:Y:S04]  /*0b10*/  @!P0 STG.E desc[UR14][R10.64+0x600], R23 ;  /* 0x000600170a008986 */ /* 0x0005e8000c10190e */
[----:B------:R-:W1:Y:S04]  /*0b20*/  @!P1 LDG.E R18, desc[UR14][R14.64+0x800] ;  /* 0x0008000e0e129981 */ /* 0x000e68000c1e1900 */
[----:B------:R-:W1:Y:S01]  /*0b30*/  @!P1 LDG.E R21, desc[UR14][R12.64+0x800] ;  /* 0x0008000e0c159981 */ /* 0x000e62000c1e1900 */
[----:B------:R-:W-:Y:S01]  /*0b40*/  ISETP.GE.AND P0, PT, R19, R0, PT ;  /* 0x000000001300720c */ /* 0x000fe20003f06270 */
[----:B-1----:R-:W-:-:S12]  /*0b50*/  @!P1 FFMA R21, R18, R22, R21 ;  /* 0x0000001612159223 */ /* 0x002fd80000000015 */
[----:B------:R-:W1:Y:S01]  /*0b60*/  @!P0 LDC R22, c[0x0][0x38c] ;  /* 0x0000e300ff168b82 */ /* 0x000e620000000800 */
[----:B------:R2:W-:Y:S04]  /*0b70*/  @!P1 STG.E desc[UR14][R10.64+0x800], R21 ;  /* 0x000800150a009986 */ /* 0x0005e8000c10190e */
[----:B------:R-:W1:Y:S04]  /*0b80*/  @!P0 LDG.E R18, desc[UR14][R14.64+0xa00] ;  /* 0x000a000e0e128981 */ /* 0x000e68000c1e1900 */
[----:B------:R-:W1:Y:S01]  /*0b90*/  @!P0 LDG.E R19, desc[UR14][R12.64+0xa00] ;  /* 0x000a000e0c138981 */ /* 0x000e62000c1e1900 */
[----:B------:R-:W-:Y:S01]  /*0ba0*/  VIADD R17, R17, 0x380 ;  /* 0x0000038011117836 */ /* 0x000fe20000000000 */
[----:B------:R-:W-:Y:S01]  /*0bb0*/  IADD3 R16, PT, PT, R16, 0x8, RZ ;  /* 0x0000000810107810 */ /* 0x000fe20007ffe0ff */
[----:B------:R-:W-:Y:S03]  /*0bc0*/  BSSY.RECONVERGENT B0, `(.L_x_7) ;  /* 0x000000a000007945 */ /* 0x000fe60003800200 */
[----:B------:R-:W-:Y:S01]  /*0bd0*/  ISETP.NE.AND P1, PT, R16, R6, PT ;  /* 0x000000061000720c */ /* 0x000fe20003f25270 */
[----:B-1----:R-:W-:-:S05]  /*0be0*/  @!P0 FFMA R19, R18, R22, R19 ;  /* 0x0000001612138223 */ /* 0x002fca0000000013 */
[----:B------:R2:W-:Y:S01]  /*0bf0*/  @!P0 STG.E desc[UR14][R10.64+0xa00], R19 ;  /* 0x000a00130a008986 */ /* 0x0005e2000c10190e */
[----:B------:R-:W-:-:S13]  /*0c00*/  ISETP.GE.AND P0, PT, R17, R0, PT ;  /* 0x000000001100720c */ /* 0x000fda0003f06270 */
[----:B--2---:R-:W-:Y:S05]  /*0c10*/  @P0 BRA `(.L_x_8) ;  /* 0x0000000000100947 */ /* 0x004fea0003800000 */
[----:B------:R-:W0:Y:S04]  /*0c20*/  LDG.E R14, desc[UR14][R14.64+0xc00] ;  /* 0x000c000e0e0e7981 */ /* 0x000e28000c1e1900 */
[----:B------:R-:W0:Y:S02]  /*0c30*/  LDG.E R13, desc[UR14][R12.64+0xc00] ;  /* 0x000c000e0c0d7981 */ /* 0x000e24000c1e1900 */
[----:B0-----:R-:W-:-:S05]  /*0c40*/  FFMA R17, R14, UR4, R13 ;  /* 0x000000040e117c23 */ /* 0x001fca000800000d */
[----:B------:R1:W-:Y:S02]  /*0c50*/  STG.E desc[UR14][R10.64+0xc00], R17 ;  /* 0x000c00110a007986 */ /* 0x0003e4000c10190e */
.L_x_8:
[----:B0-----:R-:W-:Y:S05]  /*0c60*/  BSYNC.RECONVERGENT B0 ;  /* 0x0000000000007941 */ /* 0x001fea0003800200 */
.L_x_7:
[----:B------:R-:W-:Y:S05]  /*0c70*/  @P1 BRA `(.L_x_9) ;  /* 0xfffffff800f41947 */ /* 0x000fea000383ffff */
.L_x_6:
[----:B------:R-:W-:-:S13]  /*0c80*/  ISETP.NE.AND P0, PT, R20, RZ, PT ;  /* 0x000000ff1400720c */ /* 0x000fda0003f05270 */
[----:B------:R-:W-:Y:S05]  /*0c90*/  @!P0 EXIT ;  /* 0x000000000000894d */ /* 0x000fea0003800000 */
[----:B-1----:R-:W0:Y:S01]  /*0ca0*/  LDC R10, c[0x0][0x388] ;  /* 0x0000e200ff0a7b82 */ /* 0x002e220000000800 */
[----:B------:R-:W-:Y:S02]  /*0cb0*/  ISETP.GE.U32.AND P1, PT, R20, 0x4, PT ;  /* 0x000000041400780c */ /* 0x000fe40003f26070 */
[----:B0-----:R-:W-:-:S04]  /*0cc0*/  LOP3.LUT R22, R10, 0x3, RZ, 0xc0, !PT ;  /* 0x000000030a167812 */ /* 0x001fc800078ec0ff */
[----:B------:R-:W-:-:S07]  /*0cd0*/  ISETP.NE.AND P0, PT, R22, RZ, PT ;  /* 0x000000ff1600720c */ /* 0x000fce0003f05270 */
[----:B------:R-:W-:Y:S06]  /*0ce0*/  @!P1 BRA `(.L_x_10) ;  /* 0x0000000000a49947 */ /* 0x000fec0003800000 */
[----:B------:R-:W-:-:S05]  /*0cf0*/  IMAD R11, R6, 0x80, R7 ;  /* 0x00000080060b7824 */ /* 0x000fca00078e0207 */
[----:B------:R-:W-:-:S13]  /*0d00*/  ISETP.GE.AND P1, PT, R11, R0, PT ;  /* 0x000000000b00720c */ /* 0x000fda0003f26270 */
[C---:B------:R-:W-:Y:S01]  /*0d10*/  @!P1 IMAD.WIDE R14, R11.reuse, 0x4, R2 ;  /* 0x000000040b0e9825 */ /* 0x040fe200078e0202 */
[----:B------:R-:W0:Y:S03]  /*0d20*/  @!P1 LDC R23, c[0x0][0x38c] ;  /* 0x0000e300ff179b82 */ /* 0x000e260000000800 */
[C---:B------:R-:W-:Y:S02]  /*0d30*/  @!P1 IMAD.WIDE R18, R11.reuse, 0x4, R4 ;  /* 0x000000040b129825 */ /* 0x040fe400078e0204 */
[----:B------:R-:W0:Y:S04]  /*0d40*/  @!P1 LDG.E R14, desc[UR14][R14.64] ;  /* 0x0000000e0e0e9981 */ /* 0x000e28000c1e1900 */
[----:B------:R-:W0:Y:S01]  /*0d50*/  @!P1 LDG.E R19, desc[UR14][R18.64] ;  /* 0x0000000e12139981 */ /* 0x000e22000c1e1900 */
[C---:B------:R-:W-:Y:S01]  /*0d60*/  IADD3 R25, PT, PT, R11.reuse, 0x80, RZ ;  /* 0x000000800b197810 */ /* 0x040fe20007ffe0ff */
[----:B------:R-:W-:-:S03]  /*0d70*/  @!P1 IMAD.WIDE R12, R11, 0x4, R8 ;  /* 0x000000040b0c9825 */ /* 0x000fc600078e0208 */
[----:B------:R-:W-:-:S13]  /*0d80*/  ISETP.GE.AND P2, PT, R25, R0, PT ;  /* 0x000000001900720c */ /* 0x000fda0003f46270 */
[C---:B------:R-:W-:Y:S01]  /*0d90*/  @!P2 IMAD.WIDE R20, R25.reuse, 0x4, R2 ;  /* 0x000000041914a825 */ /* 0x040fe200078e0202 */
[----:B------:R-:W1:Y:S03]  /*0da0*/  @!P2 LDC R27, c[0x0][0x38c] ;  /* 0x0000e300ff1bab82 */ /* 0x000e660000000800 */
[----:B------:R-:W-:-:S04]  /*0db0*/  @!P2 IMAD.WIDE R16, R25, 0x4, R4 ;  /* 0x000000041910a825 */ /* 0x000fc800078e0204 */
[----:B0-----:R-:W-:-:S05]  /*0dc0*/  @!P1 FFMA R23, R14, R23, R19 ;  /* 0x000000170e179223 */ /* 0x001fca0000000013 */
[----:B------:R0:W-:Y:S04]  /*0dd0*/  @!P1 STG.E desc[UR14][R12.64], R23 ;  /* 0x000000170c009986 */ /* 0x0001e8000c10190e */
[----:B------:R-:W1:Y:S04]  /*0de0*/  @!P2 LDG.E R20, desc[UR14][R20.64] ;  /* 0x0000000e1414a981 */ /* 0x000e68000c1e1900 */
[----:B------:R2:W1:Y:S01]  /*0df0*/  @!P2 LDG.E R17, desc[UR14][R16.64] ;  /* 0x0000000e1011a981 */ /* 0x000462000c1e1900 */
[----:B------:R-:W-:Y:S02]  /*0e00*/  VIADD R29, R11, 0x100 ;  /* 0x000001000b1d7836 */ /* 0x000fe40000000000 */
[----:B------:R-:W-:-:S03]  /*0e10*/  @!P2 IMAD.WIDE R14, R25, 0x4, R8 ;  /* 0x00000004190ea825 */ /* 0x000fc600078e0208 */
[----:B------:R-:W-:-:S13]  /*0e20*/  ISETP.GE.AND P1, PT, R29, R0, PT ;  /* 0x000000001d00720c */ /* 0x000fda0003f26270 */
[C---:B------:R-:W-:Y:S01]  /*0e30*/  @!P1 IMAD.WIDE R24, R29.reuse, 0x4, R2 ;  /* 0x000000041d189825 */ /* 0x040fe200078e0202 */
[----:B--2---:R-:W2:Y:S03]  /*0e40*/  @!P1 LDC R16, c[0x0][0x38c] ;  /* 0x0000e300ff109b82 */ /* 0x004ea60000000800 */
[----:B------:R-:W-:-:S04]  /*0e50*/  @!P1 IMAD.WIDE R18, R29, 0x4, R4 ;  /* 0x000000041d129825 */ /* 0x000fc800078e0204 */
[----:B-1----:R-:W-:-:S05]  /*0e60*/  @!P2 FFMA R27, R20, R27, R17 ;  /* 0x0000001b141ba223 */ /* 0x002fca0000000011 */
[----:B------:R1:W-:Y:S04]  /*0e70*/  @!P2 STG.E desc[UR14][R14.64], R27 ;  /* 0x0000001b0e00a986 */ /* 0x0003e8000c10190e */
[----:B------:R-:W2:Y:S04]  /*0e80*/  @!P1 LDG.E R24, desc[UR14][R24.64] ;  /* 0x0000000e18189981 */ /* 0x000ea8000c1e1900 */
[----:B------:R-:W2:Y:S01]  /*0e90*/  @!P1 LDG.E R19, desc[UR14][R18.64] ;  /* 0x0000000e12139981 */ /* 0x000ea2000c1e1900 */
[----:B0-----:R-:W-:Y:S01]  /*0ea0*/  IADD3 R23, PT, PT, R11, 0x180, RZ ;  /* 0x000001800b177810 */ /* 0x001fe20007ffe0ff */
[----:B------:R-:W-:-:S03]  /*0eb0*/  @!P1 IMAD.WIDE R12, R29, 0x4, R8 ;  /* 0x000000041d0c9825 */ /* 0x000fc600078e0208 */
[----:B------:R-:W-:-:S13]  /*0ec0*/  ISETP.GE.AND P2, PT, R23, R0, PT ;  /* 0x000000001700720c */ /* 0x000fda0003f46270 */
[----:B------:R-:W-:-:S04]  /*0ed0*/  @!P2 IMAD.WIDE R20, R23, 0x4, R4 ;  /* 0x000000041714a825 */ /* 0x000fc800078e0204 */
[----:B--2---:R-:W-:Y:S01]  /*0ee0*/  @!P1 FFMA R11, R24, R16, R19 ;  /* 0x00000010180b9223 */ /* 0x004fe20000000013 */
[C---:B------:R-:W-:Y:S01]  /*0ef0*/  @!P2 IMAD.WIDE R16, R23.reuse, 0x4, R2 ;  /* 0x000000041710a825 */ /* 0x040fe200078e0202 */
[----:B------:R-:W0:Y:S03]  /*0f00*/  @!P2 LDC R19, c[0x0][0x38c] ;  /* 0x0000e300ff13ab82 */ /* 0x000e260000000800 */
[----:B------:R2:W-:Y:S04]  /*0f10*/  @!P1 STG.E desc[UR14][R12.64], R11 ;  /* 0x0000000b0c009986 */ /* 0x0005e8000c10190e */
[----:B------:R-:W0:Y:S04]  /*0f20*/  @!P2 LDG.E R16, desc[UR14][R16.64] ;  /* 0x0000000e1010a981 */ /* 0x000e28000c1e1900 */
[----:B------:R-:W0:Y:S01]  /*0f30*/  @!P2 LDG.E R21, desc[UR14][R20.64] ;  /* 0x0000000e1415a981 */ /* 0x000e22000c1e1900 */
[----:B-1----:R-:W-:-:S04]  /*0f40*/  @!P2 IMAD.WIDE R14, R23, 0x4, R8 ;  /* 0x00000004170ea825 */ /* 0x002fc800078e0208 */
[----:B------:R-:W-:Y:S02]  /*0f50*/  VIADD R6, R6, 0x4 ;  /* 0x0000000406067836 */ /* 0x000fe40000000000 */
[----:B0-----:R-:W-:-:S05]  /*0f60*/  @!P2 FFMA R19, R16, R19, R21 ;  /* 0x000000131013a223 */ /* 0x001fca0000000015 */
[----:B------:R2:W-:Y:S02]  /*0f70*/  @!P2 STG.E desc[UR14][R14.64], R19 ;  /* 0x000000130e00a986 */ /* 0x0005e4000c10190e */
.L_x_10:
[----:B------:R-:W-:Y:S05]  /*0f80*/  @!P0 EXIT ;  /* 0x000000000000894d */ /* 0x000fea0003800000 */
[----:B------:R-:W-:Y:S02]  /*0f90*/  ISETP.NE.AND P0, PT, R22, 0x1, PT ;  /* 0x000000011600780c */ /* 0x000fe40003f05270 */
[----:B------:R-:W-:-:S04]  /*0fa0*/  LOP3.LUT R10, R10, 0x1, RZ, 0xc0, !PT ;  /* 0x000000010a0a7812 */ /* 0x000fc800078ec0ff */
[----:B------:R-:W-:-:S07]  /*0fb0*/  ISETP.NE.U32.AND P2, PT, R10, 0x1, PT ;  /* 0x000000010a00780c */ /* 0x000fce0003f45070 */
[----:B------:R-:W-:Y:S06]  /*0fc0*/  @!P0 BRA `(.L_x_11) ;  /* 0x0000000000548947 */ /* 0x000fec0003800000 */
[----:B--2---:R-:W-:-:S04]  /*0fd0*/  LEA R15, R6, R7, 0x7 ;  /* 0x00000007060f7211 */ /* 0x004fc800078e38ff */
[----:B------:R-:W-:-:S13]  /*0fe0*/  ISETP.GE.AND P0, PT, R15, R0, PT ;  /* 0x000000000f00720c */ /* 0x000fda0003f06270 */
[C---:B------:R-:W-:Y:S01]  /*0ff0*/  @!P0 IMAD.WIDE R10, R15.reuse, 0x4, R2 ;  /* 0x000000040f0a8825 */ /* 0x040fe200078e0202 */
[----:B------:R-:W0:Y:S03]  /*1000*/  @!P0 LDC R21, c[0x0][0x38c] ;  /* 0x0000e300ff158b82 */ /* 0x000e260000000800 */
[C---:B------:R-:W-:Y:S02]  /*1010*/  @!P0 IMAD.WIDE R12, R15.reuse, 0x4, R4 ;  /* 0x000000040f0c8825 */ /* 0x040fe400078e0204 */
[----:B------:R-:W0:Y:S04]  /*1020*/  @!P0 LDG.E R10, desc[UR14][R10.64] ;  /* 0x0000000e0a0a8981 */ /* 0x000e28000c1e1900 */
[----:B------:R-:W0:Y:S01]  /*1030*/  @!P0 LDG.E R13, desc[UR14][R12.64] ;  /* 0x0000000e0c0d8981 */ /* 0x000e22000c1e1900 */
[----:B------:R-:W-:-:S02]  /*1040*/  VIADD R23, R15, 0x80 ;  /* 0x000000800f177836 */ /* 0x000fc40000000000 */
[----:B------:R-:W-:-:S03]  /*1050*/  @!P0 IMAD.WIDE R14, R15, 0x4, R8 ;  /* 0x000000040f0e8825 */ /* 0x000fc600078e0208 */
[----:B------:R-:W-:-:S13]  /*1060*/  ISETP.GE.AND P1, PT, R23, R0, PT ;  /* 0x000000001700720c */ /* 0x000fda0003f26270 */
[----:B------:R-:W-:-:S04]  /*1070*/  @!P1 IMAD.WIDE R16, R23, 0x4, R2 ;  /* 0x0000000417109825 */ /* 0x000fc800078e0202 */
[----:B------:R-:W-:-:S04]  /*1080*/  @!P1 IMAD.WIDE R18, R23, 0x4, R4 ;  /* 0x0000000417129825 */ /* 0x000fc800078e0204 */
[----:B0-----:R-:W-:Y:S02]  /*1090*/  @!P0 FFMA R21, R10, R21, R13 ;  /* 0x000000150a158223 */ /* 0x001fe4000000000d */
[----:B------:R-:W0:Y:S03]  /*10a0*/  @!P1 LDC R13, c[0x0][0x38c] ;  /* 0x0000e300ff0d9b82 */ /* 0x000e260000000800 */
[----:B------:R1:W-:Y:S04]  /*10b0*/  @!P0 STG.E desc[UR14][R14.64], R21 ;  /* 0x000000150e008986 */ /* 0x0003e8000c10190e */
[----:B------:R-:W0:Y:S04]  /*10c0*/  @!P1 LDG.E R16, desc[UR14][R16.64] ;  /* 0x0000000e10109981 */ /* 0x000e28000c1e1900 */
[----:B------:R-:W0:Y:S01]  /*10d0*/  @!P1 LDG.E R19, desc[UR14][R18.64] ;  /* 0x0000000e12139981 */ /* 0x000e22000c1e1900 */
[----:B------:R-:W-:Y:S01]  /*10e0*/  @!P1 IMAD.WIDE R10, R23, 0x4, R8 ;  /* 0x00000004170a9825 */ /* 0x000fe200078e0208 */
[----:B------:R-:W-:-:S03]  /*10f0*/  IADD3 R6, PT, PT, R6, 0x2, RZ ;  /* 0x0000000206067810 */ /* 0x000fc60007ffe0ff */
[----:B0-----:R-:W-:-:S05]  /*1100*/  @!P1 FFMA R13, R16, R13, R19 ;  /* 0x0000000d100d9223 */ /* 0x001fca0000000013 */
[----:B------:R1:W-:Y:S02]  /*1110*/  @!P1 STG.E desc[UR14][R10.64], R13 ;  /* 0x0000000d0a009986 */ /* 0x0003e4000c10190e */
.L_x_11:
[----:B------:R-:W-:Y:S05]  /*1120*/  @P2 EXIT ;  /* 0x000000000000294d */ /* 0x000fea0003800000 */
[----:B------:R-:W-:-:S05]  /*1130*/  IMAD R7, R6, 0x80, R7 ;  /* 0x0000008006077824 */ /* 0x000fca00078e0207 */
[----:B------:R-:W-:-:S13]  /*1140*/  ISETP.GE.AND P0, PT, R7, R0, PT ;  /* 0x000000000700720c */ /* 0x000fda0003f06270 */
[----:B------:R-:W-:Y:S05]  /*1150*/  @P0 EXIT ;  /* 0x000000000000094d */ /* 0x000fea0003800000 */
[C---:B------:R-:W-:Y:S01]  /*1160*/  IMAD.WIDE R2, R7.reuse, 0x4, R2 ;  /* 0x0000000407027825 */ /* 0x040fe200078e0202 */
[----:B------:R-:W0:Y:S03]  /*1170*/  LDCU UR4, c[0x0][0x38c] ;  /* 0x00007180ff0477ac */ /* 0x000e260008000800 */
[C---:B------:R-:W-:Y:S02]  /*1180*/  IMAD.WIDE R4, R7.reuse, 0x4, R4 ;  /* 0x0000000407047825 */ /* 0x040fe400078e0204 */
[----:B------:R-:W0:Y:S04]  /*1190*/  LDG.E R2, desc[UR14][R2.64] ;  /* 0x0000000e02027981 */ /* 0x000e28000c1e1900 */
[----:B------:R-:W0:Y:S01]  /*11a0*/  LDG.E R5, desc[UR14][R4.64] ;  /* 0x0000000e04057981 */ /* 0x000e22000c1e1900 */
[----:B------:R-:W-:-:S04]  /*11b0*/  IMAD.WIDE R8, R7, 0x4, R8 ;  /* 0x0000000407087825 */ /* 0x000fc800078e0208 */
[----:B0-----:R-:W-:-:S05]  /*11c0*/  FFMA R7, R2, UR4, R5 ;  /* 0x0000000402077c23 */ /* 0x001fca0008000005 */
[----:B------:R-:W-:Y:S01]  /*11d0*/  STG.E desc[UR14][R8.64], R7 ;  /* 0x0000000708007986 */ /* 0x000fe2000c10190e */
[----:B------:R-:W-:Y:S05]  /*11e0*/  EXIT ;  /* 0x000000000000794d */ /* 0x000fea0003800000 */
.L_x_5:
[----:B------:R-:W-:-:S13]  /*11f0*/  ISETP.GE.AND P0, PT, R10, 0x1, PT ;  /* 0x000000010a00780c */ /* 0x000fda0003f06270 */
[----:B------:R-:W-:Y:S05]  /*1200*/  @!P0 EXIT ;  /* 0x000000000000894d */ /* 0x000fea0003800000 */
[----:B------:R-:W-:Y:S01]  /*1210*/  ISETP.GE.U32.AND P0, PT, R10, 0x8, PT ;  /* 0x000000080a00780c */ /* 0x000fe20003f06070 */
[----:B------:R-:W-:-:S12]  /*1220*/  HFMA2 R0, -RZ, RZ, 0, 0 ;  /* 0x00000000ff007431 */ /* 0x000fd800000001ff */
[----:B------:R-:W-:Y:S05]  /*1230*/  @!P0 BRA `(.L_x_12) ;  /* 0x0000000400248947 */ /* 0x000fea0003800000 */
[----:B------:R-:W0:Y:S01]  /*1240*/  LDC.64 R12, c[0x0][0x398] ;  /* 0x0000e600ff0c7b82 */ /* 0x000e220000000a00 */
[----:B------:R-:W-:Y:S01]  /*1250*/  UIADD3 UR4, UP2, UPT, UR13, 0x600, URZ ;  /* 0x000006000d047890 */ /* 0x000fe2000ff5e0ff */
[----:B------:R-:W-:Y:S01]  /*1260*/  LOP3.LUT R0, R10, 0x7ffffff8, RZ, 0xc0, !PT ;  /* 0x7ffffff80a007812 */ /* 0x000fe200078ec0ff */
[----:B------:R-:W1:Y:S03]  /*1270*/  LDCU UR17, c[0x0][0x38c] ;  /* 0x00007180ff1177ac */ /* 0x000e660008000800 */
[----:B------:R-:W-:Y:S01]  /*1280*/  IADD3 R0, PT, PT, -R0, RZ, RZ ;  /* 0x000000ff00007210 */ /* 0x000fe20007ffe1ff */
[----:B------:R-:W-:Y:S01]  /*1290*/  UIADD3 UR10, UP1, UPT, UR4, UR10, URZ ;  /* 0x0000000a040a7290 */ /* 0x000fe2000ff3e0ff */
[----:B------:R-:W2:Y:S01]  /*12a0*/  LDC.64 R8, c[0x0][0x390] ;  /* 0x0000e400ff087b82 */ /* 0x000ea20000000a00 */
[----:B------:R-:W-:Y:S02]  /*12b0*/  UIADD3 UR8, UP0, UPT, UR4, UR8, URZ ;  /* 0x0000000804087290 */ /* 0x000fe4000ff1e0ff */
[----:B------:R-:W-:-:S02]  /*12c0*/  UIADD3.X UR5, UPT, UPT, URZ, UR16, URZ, UP2, !UPT ;  /* 0x00000010ff057290 */ /* 0x000fc400097fe4ff */
[----:B------:R-:W-:Y:S02]  /*12d0*/  UIADD3 UR4, UP2, UPT, UR4, UR6, URZ ;  /* 0x0000000604047290 */ /* 0x000fe4000ff5e0ff */
[----:B------:R-:W-:Y:S01]  /*12e0*/  UIADD3.X UR11, UPT, UPT, UR5, UR11, URZ, UP1, !UPT ;  /* 0x0000000b050b7290 */ /* 0x000fe20008ffe4ff */
[----:B------:R-:W3:Y:S01]  /*12f0*/  LDC.64 R14, c[0x0][0x3a8] ;  /* 0x0000ea00ff0e7b82 */ /* 0x000ee20000000a00 */
[----:B------:R-:W-:Y:S02]  /*1300*/  UIADD3.X UR9, UPT, UPT, UR5, UR9, URZ, UP0, !UPT ;  /* 0x0000000905097290 */ /* 0x000fe400087fe4ff */
[----:B------:R-:W-:Y:S01]  /*1310*/  UIADD3.X UR5, UPT, UPT, UR5, UR7, URZ, UP2, !UPT ;  /* 0x0000000705057290 */ /* 0x000fe200097fe4ff */
[----:B0-----:R-:W-:-:S04]  /*1320*/  IMAD.WIDE.U32 R10, R7, 0x4, R12 ;  /* 0x00000004070a7825 */ /* 0x001fc800078e000c */
[----:B--2---:R-:W-:-:S04]  /*1330*/  IMAD.WIDE.U32 R8, R7, 0x4, R8 ;  /* 0x0000000407087825 */ /* 0x004fc800078e0008 */
[----:B---3--:R-:W-:-:S04]  /*1340*/  IMAD.WIDE.U32 R12, R7, 0x4, R14 ;  /* 0x00000004070c7825 */ /* 0x008fc800078e000e */
[----:B-1----:R-:W-:-:S07]  /*1350*/  VIADD R7, R7, 0x80 ;  /* 0x0000008007077836 */ /* 0x002fce0000000000 */
.L_x_13:
[----:B------:R-:W-:Y:S02]  /*1360*/  IADD3 R22, P1, PT, R12, UR13, RZ ;  /* 0x0000000d0c167c10 */ /* 0x000fe4000ff3e0ff */
[----:B---3--:R-:W-:Y:S02]  /*1370*/  IADD3 R20, P0, PT, R10, UR13, RZ ;  /* 0x0000000d0a147c10 */ /* 0x008fe4000ff1e0ff */
[----:B------:R-:W-:Y:S02]  /*1380*/  IADD3.X R23, PT, PT, R13, UR16, RZ, P1, !PT ;  /* 0x000000100d177c10 */ /* 0x000fe40008ffe4ff */
[----:B------:R-:W-:-:S04]  /*1390*/  IADD3.X R21, PT, PT, R11, UR16, RZ, P0, !PT ;  /* 0x000000100b157c10 */ /* 0x000fc800087fe4ff */
[----:B------:R-:W2:Y:S04]  /*13a0*/  LDG.E R23, desc[UR14][R22.64] ;  /* 0x0000000e16177981 */ /* 0x000ea8000c1e1900 */
[----:B------:R-:W2:Y:S01]  /*13b0*/  LDG.E R20, desc[UR14][R20.64] ;  /* 0x0000000e14147981 */ /* 0x000ea2000c1e1900 */
[----:B------:R-:W-:Y:S01]  /*13c0*/  IADD3 R14, P0, PT, R8, UR13, RZ ;  /* 0x0000000d080e7c10 */ /* 0x000fe2000ff1e0ff */
[----:B------:R-:W-:Y:S01]  /*13d0*/  IMAD.U32 R17, RZ, RZ, UR11 ;  /* 0x0000000bff117e24 */ /* 0x000fe2000f8e00ff */
[----:B------:R-:W-:Y:S02]  /*13e0*/  MOV R16, UR10 ;  /* 0x0000000a00107c02 */ /* 0x000fe40008000f00 */
[----:B------:R-:W-:Y:S02]  /*13f0*/  MOV R18, UR4 ;  /* 0x0000000400127c02 */ /* 0x000fe40008000f00 */
[----:B------:R-:W-:Y:S01]  /*1400*/  MOV R19, UR5 ;  /* 0x0000000500137c02 */ /* 0x000fe20008000f00 */
[----:B------:R-:W-:Y:S01]  /*1410*/  IMAD.WIDE R16, R7, 0x4, R16 ;  /* 0x0000000407107825 */ /* 0x000fe200078e0210 */
[----:B------:R-:W-:-:S03]  /*1420*/  IADD3.X R15, PT, PT, R9, UR16, RZ, P0, !PT ;  /* 0x00000010090f7c10 */ /* 0x000fc600087fe4ff */
[----:B------:R-:W-:-:S04]  /*1430*/  IMAD.WIDE R18, R7, 0x4, R18 ;  /* 0x0000000407127825 */ /* 0x000fc800078e0212 */
[----:B--2---:R-:W-:-:S05]  /*1440*/  FFMA R25, R20, UR17, R23 ;  /* 0x0000001114197c23 */ /* 0x004fca0008000017 */
[----:B------:R0:W-:Y:S04]  /*1450*/  STG.E desc[UR14][R14.64], R25 ;  /* 0x000000190e007986 */ /* 0x0001e8000c10190e */
[----:B------:R-:W2:Y:S04]  /*1460*/  LDG.E R6, desc[UR14][R16.64+-0x600] ;  /* 0xfffa000e10067981 */ /* 0x000ea8000c1e1900 */
[----:B------:R-:W2:Y:S01]  /*1470*/  LDG.E R23, desc[UR14][R18.64+-0x600] ;  /* 0xfffa000e12177981 */ /* 0x000ea2000c1e1900 */
[----:B------:R-:W-:Y:S01]  /*1480*/  MOV R21, UR9 ;  /* 0x0000000900157c02 */ /* 0x000fe20008000f00 */
[----:B------:R-:W-:-:S04]  /*1490*/  IMAD.U32 R20, RZ, RZ, UR8 ;  /* 0x00000008ff147e24 */ /* 0x000fc8000f8e00ff */
[----:B------:R-:W-:-:S04]  /*14a0*/  IMAD.WIDE R20, R7, 0x4, R20 ;  /* 0x0000000407147825 */ /* 0x000fc800078e0214 */
[----:B--2---:R-:W-:-:S05]  /*14b0*/  FFMA R23, R6, UR17, R23 ;  /* 0x0000001106177c23 */ /* 0x004fca0008000017 */
[----:B------:R1:W-:Y:S04]  /*14c0*/  STG.E desc[UR14][R20.64+-0x600], R23 ;  /* 0xfffa001714007986 */ /* 0x0003e8000c10190e */
[----:B------:R-:W2:Y:S04]  /*14d0*/  LDG.E R6, desc[UR14][R16.64+-0x400] ;  /* 0xfffc000e10067981 */ /* 0x000ea8000c1e1900 */
[----:B------:R-:W2:Y:S02]  /*14e0*/  LDG.E R27, desc[UR14][R18.64+-0x400] ;  /* 0xfffc000e121b7981 */ /* 0x000ea4000c1e1900 */
[----:B--2---:R-:W-:-:S05]  /*14f0*/  FFMA R27, R6, UR17, R27 ;  /* 0x00000011061b7c23 */ /* 0x004fca000800001b */
[----:B------:R2:W-:Y:S04]  /*1500*/  STG.E desc[UR14][R20.64+-0x400], R27 ;  /* 0xfffc001b14007986 */ /* 0x0005e8000c10190e */
[----:B------:R-:W3:Y:S04]  /*1510*/  LDG.E R6, desc[UR14][R16.64+-0x200] ;  /* 0xfffe000e10067981 */ /* 0x000ee8000c1e1900 */
[----:B0-----:R-:W3:Y:S02]  /*1520*/  LDG.E R15, desc[UR14][R18.64+-0x200] ;  /* 0xfffe000e120f7981 */ /* 0x001ee4000c1e1900 */
[----:B---3--:R-:W-:-:S05]  /*1530*/  FFMA R15, R6, UR17, R15 ;  /* 0x00000011060f7c23 */ /* 0x008fca000800000f */
[----:B------:R0:W-:Y:S04]  /*1540*/  STG.E desc[UR14][R20.64+-0x200], R15 ;  /* 0xfffe000f14007986 */ /* 0x0001e8000c10190e */
[----:B------:R-:W3:Y:S04]  /*1550*/  LDG.E R6, desc[UR14][R16.64] ;  /* 0x0000000e10067981 */ /* 0x000ee8000c1e1900 */
[----:B------:R-:W3:Y:S02]  /*1560*/  LDG.E R25, desc[UR14][R18.64] ;  /* 0x0000000e12197981 */ /* 0x000ee4000c1e1900 */
[----:B---3--:R-:W-:-:S05]  /*1570*/  FFMA R25, R6, UR17, R25 ;  /* 0x0000001106197c23 */ /* 0x008fca0008000019 */
[----:B------:R3:W-:Y:S04]  /*1580*/  STG.E desc[UR14][R20.64], R25 ;  /* 0x0000001914007986 */ /* 0x0007e8000c10190e */
[----:B------:R-:W4:Y:S04]  /*1590*/  LDG.E R6, desc[UR14][R16.64+0x200] ;  /* 0x0002000e10067981 */ /* 0x000f28000c1e1900 */
[----:B-1----:R-:W4:Y:S02]  /*15a0*/  LDG.E R23, desc[UR14][R18.64+0x200] ;  /* 0x0002000e12177981 */ /* 0x002f24000c1e1900 */
[----:B----4-:R-:W-:-:S05]  /*15b0*/  FFMA R23, R6, UR17, R23 ;  /* 0x0000001106177c23 */ /* 0x010fca0008000017 */
[----:B------:R3:W-:Y:S04]  /*15c0*/  STG.E desc[UR14][R20.64+0x200], R23 ;  /* 0x0002001714007986 */ /* 0x0007e8000c10190e */
[----:B------:R-:W4:Y:S04]  /*15d0*/  LDG.E R6, desc[UR14][R16.64+0x400] ;  /* 0x0004000e10067981 */ /* 0x000f28000c1e1900 */
[----:B--2---:R-:W4:Y:S02]  /*15e0*/  LDG.E R27, desc[UR14][R18.64+0x400] ;  /* 0x0004000e121b7981 */ /* 0x004f24000c1e1900 */
[----:B----4-:R-:W-:-:S05]  /*15f0*/  FFMA R27, R6, UR17, R27 ;  /* 0x00000011061b7c23 */ /* 0x010fca000800001b */
[----:B------:R3:W-:Y:S04]  /*1600*/  STG.E desc[UR14][R20.64+0x400], R27 ;  /* 0x0004001b14007986 */ /* 0x0007e8000c10190e */
[----:B------:R-:W2:Y:S04]  /*1610*/  LDG.E R6, desc[UR14][R16.64+0x600] ;  /* 0x0006000e10067981 */ /* 0x000ea8000c1e1900 */
[----:B0-----:R-:W2:Y:S01]  /*1620*/  LDG.E R15, desc[UR14][R18.64+0x600] ;  /* 0x0006000e120f7981 */ /* 0x001ea2000c1e1900 */
[----:B------:R-:W-:-:S04]  /*1630*/  IADD3 R0, PT, PT, R0, 0x8, RZ ;  /* 0x0000000800007810 */ /* 0x000fc80007ffe0ff */
[----:B------:R-:W-:Y:S01]  /*1640*/  ISETP.NE.AND P0, PT, R0, RZ, PT ;  /* 0x000000ff0000720c */ /* 0x000fe20003f05270 */
[----:B------:R-:W-:Y:S01]  /*1650*/  UIADD3 UR13, UP0, UPT, UR13, 0x1000, URZ ;  /* 0x000010000d0d7890 */ /* 0x000fe2000ff1e0ff */
[----:B------:R-:W-:-:S03]  /*1660*/  VIADD R7, R7, 0x400 ;  /* 0x0000040007077836 */ /* 0x000fc60000000000 */
[----:B------:R-:W-:Y:S01]  /*1670*/  UIADD3.X UR16, UPT, UPT, URZ, UR16, URZ, UP0, !UPT ;  /* 0x00000010ff107290 */ /* 0x000fe200087fe4ff */
[----:B--2---:R-:W-:-:S05]  /*1680*/  FFMA R15, R6, UR17, R15 ;  /* 0x00000011060f7c23 */ /* 0x004fca000800000f */
[----:B------:R3:W-:Y:S02]  /*1690*/  STG.E desc[UR14][R20.64+0x600], R15 ;  /* 0x0006000f14007986 */ /* 0x0007e4000c10190e */
[----:B------:R-:W-:Y:S05]  /*16a0*/  @P0 BRA `(.L_x_13) ;  /* 0xfffffffc002c0947 */ /* 0x000fea000383ffff */
[----:B------:R-:W0:Y:S02]  /*16b0*/  LDC R0, c[0x0][0x388] ;  /* 0x0000e200ff007b82 */ /* 0x000e240000000800 */
[----:B0-----:R-:W-:-:S07]  /*16c0*/  LOP3.LUT R0, R0, 0x7ffffff8, RZ, 0xc0, !PT ;  /* 0x7ffffff800007812 */ /* 0x001fce00078ec0ff */
.L_x_12:
[----:B------:R-:W0:Y:S02]  /*16d0*/  LDC R14, c[0x0][0x388] ;  /* 0x0000e200ff0e7b82 */ /* 0x000e240000000800 */
[----:B0-----:R-:W-:-:S04]  /*16e0*/  LOP3.LUT R10, R14, 0x7, RZ, 0xc0, !PT ;  /* 0x000000070e0a7812 */ /* 0x001fc800078ec0ff */
[----:B------:R-:W-:-:S13]  /*16f0*/  ISETP.NE.AND P0, PT, R10, RZ, PT ;  /* 0x000000ff0a00720c */ /* 0x000fda0003f05270 */
[----:B------:R-:W-:Y:S05]  /*1700*/  @!P0 EXIT ;  /* 0x000000000000894d */ /* 0x000fea0003800000 */
[----:B------:R-:W0:Y:S01]  /*1710*/  LDCU.64 UR4, c[0x0][0x390] ;  /* 0x00007200ff0477ac */ /* 0x000e220008000a00 */
[----:B------:R-:W-:Y:S01]  /*1720*/  SHF.L.U32 R8, R14, 0x7, RZ ;  /* 0x000000070e087819 */ /* 0x000fe200000006ff */
[----:B---3--:R-:W1:Y:S01]  /*1730*/  S2R R15, SR_TID.X ;  /* 0x00000000000f7919 */ /* 0x008e620000002100 */
[----:B------:R-:W-:Y:S02]  /*1740*/  ISETP.GE.U32.AND P0, PT, R10, 0x4, PT ;  /* 0x000000040a00780c */ /* 0x000fe40003f06070 */
[----:B------:R-:W-:Y:S01]  /*1750*/  SHF.R.S32.HI R6, RZ, 0x1f, R8 ;  /* 0x0000001fff067819 */ /* 0x000fe20000011408 */
[----:B------:R-:W-:Y:S01]  /*1760*/  IMAD.WIDE.U32 R8, R8, UR12, RZ ;  /* 0x0000000c08087c25 */ /* 0x000fe2000f8e00ff */
[----:B------:R-:W-:-:S03]  /*1770*/  LOP3.LUT R18, R14, 0x3, RZ, 0xc0, !PT ;  /* 0x000000030e127812 */ /* 0x000fc600078ec0ff */
[----:B------:R-:W-:Y:S01]  /*1780*/  IMAD R7, R6, UR12, RZ ;  /* 0x0000000c06077c24 */ /* 0x000fe2000f8e02ff */
[----:B------:R-:W-:Y:S02]  /*1790*/  SHF.L.U32 R6, R8, 0x2, RZ ;  /* 0x0000000208067819 */ /* 0x000fe400000006ff */
[----:B------:R-:W-:Y:S01]  /*17a0*/  ISETP.NE.AND P1, PT, R18, RZ, PT ;  /* 0x000000ff1200720c */ /* 0x000fe20003f25270 */
[----:B------:R-:W-:Y:S01]  /*17b0*/  IMAD.IADD R7, R9, 0x1, R7 ;  /* 0x0000000109077824 */ /* 0x000fe200078e0207 */
[----:B0-----:R-:W-:-:S04]  /*17c0*/  IADD3 R6, P2, PT, R6, UR4, RZ ;  /* 0x0000000406067c10 */ /* 0x001fc8000ff5e0ff */
[----:B------:R-:W-:-:S04]  /*17d0*/  SHF.L.U64.HI R7, R8, 0x2, R7 ;  /* 0x0000000208077819 */ /* 0x000fc80000010207 */
[----:B------:R-:W-:Y:S01]  /*17e0*/  IADD3.X R7, PT, PT, R7, UR5, RZ, P2, !PT ;  /* 0x0000000507077c10 */ /* 0x000fe200097fe4ff */
[----:B------:R-:W-:Y:S06]  /*17f0*/  @!P0 BRA `(.L_x_14) ;  /* 0x0000000000588947 */ /* 0x000fec0003800000 */
[----:B-1----:R-:W-:Y:S01]  /*1800*/  LEA R13, R0, R15, 0x7 ;  /* 0x0000000f000d7211 */ /* 0x002fe200078e38ff */
[----:B------:R-:W0:Y:S04]  /*1810*/  LDCU UR4, c[0x0][0x38c] ;  /* 0x00007180ff0477ac */ /* 0x000e280008000800 */
[----:B------:R-:W-:-:S04]  /*1820*/  IMAD.WIDE R10, R13, 0x4, R2 ;  /* 0x000000040d0a7825 */ /* 0x000fc800078e0202 */
[C---:B------:R-:W-:Y:S01]  /*1830*/  IMAD.WIDE R8, R13.reuse, 0x4, R4 ;  /* 0x000000040d087825 */ /* 0x040fe200078e0204 */
[----:B------:R-:W0:Y:S04]  /*1840*/  LDG.E R16, desc[UR14][R10.64] ;  /* 0x0000000e0a107981 */ /* 0x000e28000c1e1900 */
[----:B------:R-:W0:Y:S01]  /*1850*/  LDG.E R17, desc[UR14][R8.64] ;  /* 0x0000000e08117981 */ /* 0x000e22000c1e1900 */
[----:B------:R-:W-:-:S04]  /*1860*/  IMAD.WIDE R12, R13, 0x4, R6 ;  /* 0x000000040d0c7825 */ /* 0x000fc800078e0206 */
[----:B0-----:R-:W-:-:S05]  /*1870*/  FFMA R17, R16, UR4, R17 ;  /* 0x0000000410117c23 */ /* 0x001fca0008000011 */
[----:B------:R0:W-:Y:S04]  /*1880*/  STG.E desc[UR14][R12.64], R17 ;  /* 0x000000110c007986 */ /* 0x0001e8000c10190e */
[----:B------:R-:W2:Y:S04]  /*1890*/  LDG.E R16, desc[UR14][R10.64+0x200] ;  /* 0x0002000e0a107981 */ /* 0x000ea8000c1e1900 */
[----:B------:R-:W2:Y:S02]  /*18a0*/  LDG.E R19, desc[UR14][R8.64+0x200] ;  /* 0x0002000e08137981 */ /* 0x000ea4000c1e1900 */
[----:B--2---:R-:W-:-:S05]  /*18b0*/  FFMA R19, R16, UR4, R19 ;  /* 0x0000000410137c23 */ /* 0x004fca0008000013 */
[----:B------:R0:W-:Y:S04]  /*18c0*/  STG.E desc[UR14][R12.64+0x200], R19 ;  /* 0x000200130c007986 */ /* 0x0001e8000c10190e */
[----:B------:R-:W2:Y:S04]  /*18d0*/  LDG.E R16, desc[UR14][R10.64+0x400] ;  /* 0x0004000e0a107981 */ /* 0x000ea8000c1e1900 */
[----:B------:R-:W2:Y:S02]  /*18e0*/  LDG.E R21, desc[UR14][R8.64+0x400] ;  /* 0x0004000e08157981 */ /* 0x000ea4000c1e1900 */
[----:B--2---:R-:W-:-:S05]  /*18f0*/  FFMA R21, R16, UR4, R21 ;  /* 0x0000000410157c23 */ /* 0x004fca0008000015 */
[----:B------:R0:W-:Y:S04]  /*1900*/  STG.E desc[UR14][R12.64+0x400], R21 ;  /* 0x000400150c007986 */ /* 0x0001e8000c10190e */
[----:B------:R-:W2:Y:S04]  /*1910*/  LDG.E R16, desc[UR14][R10.64+0x600] ;  /* 0x0006000e0a107981 */ /* 0x000ea8000c1e1900 */
[----:B------:R-:W2:Y:S01]  /*1920*/  LDG.E R23, desc[UR14][R8.64+0x600] ;  /* 0x0006000e08177981 */ /* 0x000ea2000c1e1900 */
[----:B------:R-:W-:Y:S01]  /*1930*/  IADD3 R0, PT, PT, R0, 0x4, RZ ;  /* 0x0000000400007810 */ /* 0x000fe20007ffe0ff */
[----:B--2---:R-:W-:-:S05]  /*1940*/  FFMA R23, R16, UR4, R23 ;  /* 0x0000000410177c23 */ /* 0x004fca0008000017 */
[----:B------:R0:W-:Y:S02]  /*1950*/  STG.E desc[UR14][R12.64+0x600], R23 ;  /* 0x000600170c007986 */ /* 0x0001e4000c10190e */
.L_x_14:
[----:B------:R-:W-:Y:S05]  /*1960*/  @!P1 EXIT ;  /* 0x000000000000994d */ /* 0x000fea0003800000 */
[----:B------:R-:W-:Y:S02]  /*1970*/  ISETP.NE.AND P0, PT, R18, 0x1, PT ;  /* 0x000000011200780c */ /* 0x000fe40003f05270 */
[----:B------:R-:W-:-:S04]  /*1980*/  LOP3.LUT R14, R14, 0x1, RZ, 0xc0, !PT ;  /* 0x000000010e0e7812 */ /* 0x000fc800078ec0ff */
[----:B------:R-:W-:-:S07]  /*1990*/  ISETP.NE.U32.AND P1, PT, R14, 0x1, PT ;  /* 0x000000010e00780c */ /* 0x000fce0003f25070 */
[----:B------:R-:W-:Y:S06]  /*19a0*/  @!P0 BRA `(.L_x_15) ;  /* 0x0000000000388947 */ /* 0x000fec0003800000 */
[----:B01----:R-:W-:Y:S01]  /*19b0*/  IMAD R13, R0, 0x80, R15 ;  /* 0x00000080000d7824 */ /* 0x003fe200078e020f */
[----:B------:R-:W0:Y:S03]  /*19c0*/  LDCU UR4, c[0x0][0x38c] ;  /* 0x00007180ff0477ac */ /* 0x000e260008000800 */
[----:B------:R-:W-:-:S04]  /*19d0*/  IMAD.WIDE R8, R13, 0x4, R2 ;  /* 0x000000040d087825 */ /* 0x000fc800078e0202 */
[C---:B------:R-:W-:Y:S01]  /*19e0*/  IMAD.WIDE R10, R13.reuse, 0x4, R4 ;  /* 0x000000040d0a7825 */ /* 0x040fe200078e0204 */
[----:B------:R-:W0:Y:S04]  /*19f0*/  LDG.E R14, desc[UR14][R8.64] ;  /* 0x0000000e080e7981 */ /* 0x000e28000c1e1900 */
[----:B------:R-:W0:Y:S01]  /*1a00*/  LDG.E R17, desc[UR14][R10.64] ;  /* 0x0000000e0a117981 */ /* 0x000e22000c1e1900 */
[----:B------:R-:W-:-:S04]  /*1a10*/  IMAD.WIDE R12, R13, 0x4, R6 ;  /* 0x000000040d0c7825 */ /* 0x000fc800078e0206 */
[----:B0-----:R-:W-:-:S05]  /*1a20*/  FFMA R17, R14, UR4, R17 ;  /* 0x000000040e117c23 */ /* 0x001fca0008000011 */
[----:B------:R2:W-:Y:S04]  /*1a30*/  STG.E desc[UR14][R12.64], R17 ;  /* 0x000000110c007986 */ /* 0x0005e8000c10190e */
[----:B------:R-:W3:Y:S04]  /*1a40*/  LDG.E R14, desc[UR14][R8.64+0x200] ;  /* 0x0002000e080e7981 */ /* 0x000ee8000c1e1900 */
[----:B------:R-:W3:Y:S01]  /*1a50*/  LDG.E R19, desc[UR14][R10.64+0x200] ;  /* 0x0002000e0a137981 */ /* 0x000ee2000c1e1900 */
[----:B------:R-:W-:Y:S01]  /*1a60*/  IADD3 R0, PT, PT, R0, 0x2, RZ ;  /* 0x0000000200007810 */ /* 0x000fe20007ffe0ff */
[----:B---3--:R-:W-:-:S05]  /*1a70*/  FFMA R19, R14, UR4, R19 ;  /* 0x000000040e137c23 */ /* 0x008fca0008000013 */
[----:B------:R2:W-:Y:S02]  /*1a80*/  STG.E desc[UR14][R12.64+0x200], R19 ;  /* 0x000200130c007986 */ /* 0x0005e4000c10190e */
.L_x_15:
[----:B------:R-:W-:Y:S05]  /*1a90*/  @P1 EXIT ;  /* 0x000000000000194d */ /* 0x000fea0003800000 */
[----:B-1----:R-:W-:Y:S01]  /*1aa0*/  LEA R15, R0, R15, 0x7 ;  /* 0x0000000f000f7211 */ /* 0x002fe200078e38ff */
[----:B------:R-:W1:Y:S04]  /*1ab0*/  LDCU UR4, c[0x0][0x38c] ;  /* 0x00007180ff0477ac */ /* 0x000e680008000800 */
[----:B------:R-:W-:-:S04]  /*1ac0*/  IMAD.WIDE R2, R15, 0x4, R2 ;  /* 0x000000040f027825 */ /* 0x000fc800078e0202 */
[C---:B------:R-:W-:Y:S02]  /*1ad0*/  IMAD.WIDE R4, R15.reuse, 0x4, R4 ;  /* 0x000000040f047825 */ /* 0x040fe400078e0204 */
[----:B------:R-:W1:Y:S04]  /*1ae0*/  LDG.E R2, desc[UR14][R2.64] ;  /* 0x0000000e02027981 */ /* 0x000e68000c1e1900 */
[----:B------:R-:W1:Y:S01]  /*1af0*/  LDG.E R5, desc[UR14][R4.64] ;  /* 0x0000000e04057981 */ /* 0x000e62000c1e1900 */
[----:B------:R-:W-:-:S04]  /*1b00*/  IMAD.WIDE R6, R15, 0x4, R6 ;  /* 0x000000040f067825 */ /* 0x000fc800078e0206 */
[----:B-1----:R-:W-:-:S05]  /*1b10*/  FFMA R9, R2, UR4, R5 ;  /* 0x0000000402097c23 */ /* 0x002fca0008000005 */
[----:B------:R-:W-:Y:S01]  /*1b20*/  STG.E desc[UR14][R6.64], R9 ;  /* 0x0000000906007986 */ /* 0x000fe2000c10190e */
[----:B------:R-:W-:Y:S05]  /*1b30*/  EXIT ;  /* 0x000000000000794d */ /* 0x000fea0003800000 */
.L_x_16:
[----:B------:R-:W-:-:S00]  /*1b40*/  BRA `(.L_x_16) ;  /* 0xfffffffc00fc7947 */ /* 0x000fc0000383ffff */
[----:B------:R-:W-:-:S00]  /*1b50*/  NOP ;  /* 0x0000000000007918 */ /* 0x000fc00000000000 */
        /* <DEDUP_REMOVED lines=10> */
.L_x_35:


//--------------------- .text._ZN3cub18CUB_300001_SM_10006detail9transform16transform_kernelINS2_10policy_hubILb1EN4cuda3std3__45tupleIJN6thrust24THRUST_300001_SM_1000_NS6detail15normal_iteratorINSA_10device_ptrIfEEEESF_EEEE10policy1000Ei13saxpy_functorSF_JPfSK_EEEvT0_iT1_T2_DpNS2_10kernel_argIT3_EE --------------------------
	.section	.text._ZN3cub18CUB_300001_SM_10006detail9transform16transform_kernelINS2_10policy_hubILb1EN4cuda3std3__45tupleIJN6thrust24THRUST_300001_SM_1000_NS6detail15normal_iteratorINSA_10device_ptrIfEEEESF_EEEE10policy1000Ei13saxpy_functorSF_JPfSK_EEEvT0_iT1_T2_DpNS2_10kernel_argIT3_EE,"ax",@progbits
	.align	128
        .global         _ZN3cub18CUB_300001_SM_10006detail9transform16transform_kernelINS2_10policy_hubILb1EN4cuda3std3__45tupleIJN6thrust24THRUST_300001_SM_1000_NS6detail15normal_iteratorINSA_10device_ptrIfEEEESF_EEEE10policy1000Ei13saxpy_functorSF_JPfSK_EEEvT0_iT1_T2_DpNS2_10kernel_argIT3_EE
        .type           _ZN3cub18CUB_300001_SM_10006detail9transform16transform_kernelINS2_10policy_hubILb1EN4cuda3std3__45tupleIJN6thrust24THRUST_300001_SM_1000_NS6detail15normal_iteratorINSA_10device_ptrIfEEEESF_EEEE10policy1000Ei13saxpy_functorSF_JPfSK_EEEvT0_iT1_T2_DpNS2_10kernel_argIT3_EE,@function
        .size           _ZN3cub18CUB_300001_SM_10006detail9transform16transform_kernelINS2_10policy_hubILb1EN4cuda3std3__45tupleIJN6thrust24THRUST_300001_SM_1000_NS6detail15normal_iteratorINSA_10device_ptrIfEEEESF_EEEE10policy1000Ei13saxpy_functorSF_JPfSK_EEEvT0_iT1_T2_DpNS2_10kernel_argIT3_EE,(.L_x_36 - _ZN3cub18CUB_300001_SM_10006detail9transform16transform_kernelINS2_10policy_hubILb1EN4cuda3std3__45tupleIJN6thrust24THRUST_300001_SM_1000_NS6detail15normal_iteratorINSA_10device_ptrIfEEEESF_EEEE10policy1000Ei13saxpy_functorSF_JPfSK_EEEvT0_iT1_T2_DpNS2_10kernel_argIT3_EE)
        .other          _ZN3cub18CUB_300001_SM_10006detail9transform16transform_kernelINS2_10policy_hubILb1EN4cuda3std3__45tupleIJN6thrust24THRUST_300001_SM_1000_NS6detail15normal_iteratorINSA_10device_ptrIfEEEESF_EEEE10policy1000Ei13saxpy_functorSF_JPfSK_EEEvT0_iT1_T2_DpNS2_10kernel_argIT3_EE,@"STO_CUDA_ENTRY STV_DEFAULT"
_ZN3cub18CUB_300001_SM_10006detail9transform16transform_kernelINS2_10policy_hubILb1EN4cuda3std3__45tupleIJN6thrust24THRUST_300001_SM_1000_NS6detail15normal_iteratorINSA_10device_ptrIfEEEESF_EEEE10policy1000Ei13saxpy_functorSF_JPfSK_EEEvT0_iT1_T2_DpNS2_10kernel_argIT3_EE:
.text._ZN3cub18CUB_300001_SM_10006detail9transform16transform_kernelINS2_10policy_hubILb1EN4cuda3std3__45tupleIJN6thrust24THRUST_300001_SM_1000_NS6detail15normal_iteratorINSA_10device_ptrIfEEEESF_EEEE10policy1000Ei13saxpy_functorSF_JPfSK_EEEvT0_iT1_T2_DpNS2_10kernel_argIT3_EE:
[----:B------:R-:W-:Y:S08]  /*0000*/  LDC R1, c[0x0][0x37c] ;  /* 0x0000df00ff017b82 */ /* 0x000ff00000000800 */
[----:B------:R-:W0:Y:S01]  /*0010*/  S2UR UR18, SR_CTAID.X ;  /* 0x00000000001279c3 */ /* 0x000e220000002500 */
[----:B------:R-:W1:Y:S01]  /*0020*/  LDCU.64 UR12, c[0x0][0x380] ;  /* 0x00007000ff0c77ac */ /* 0x000e620008000a00 */
[----:B------:R-:W2:Y:S01]  /*0030*/  S2R R0, SR_TID.X ;  /* 0x0000000000007919 */ /* 0x000ea20000002100 */
[----:B------:R-:W-:Y:S01]  /*0040*/  BSSY.RECONVERGENT B0, `(.L_x_17) ;  /* 0x0000020000007945 */ /* 0x000fe20003800200 */
[----:B-1----:R-:W-:-:S04]  /*0050*/  USHF.L.U32 UR11, UR13, 0x7, URZ ;  /* 0x000000070d0b7899 */ /* 0x002fc800080006ff */
[----:B0-----:R-:W-:-:S04]  /*0060*/  UIMAD UR8, UR11, UR18, URZ ;  /* 0x000000120b0872a4 */ /* 0x001fc8000f8e02ff */
[----:B------:R-:W-:-:S04]  /*0070*/  UIADD3 UR10, UPT, UPT, -UR8, UR12, URZ ;  /* 0x0000000c080a7290 */ /* 0x000fc8000fffe1ff */
[----:B------:R-:W-:Y:S01]  /*0080*/  UISETP.LT.AND UP0, UPT, UR11, UR10, UPT ;  /* 0x0000000a0b00728c */ /* 0x000fe2000bf01270 */
[----:B--2---:R-:W-:-:S03]  /*0090*/  SHF.L.U32 R4, R0, 0x7, RZ ;  /* 0x0000000700047819 */ /* 0x004fc600000006ff */
[----:B------:R-:W-:-:S04]  /*00a0*/  USEL UR12, UR11, UR10, UP0 ;  /* 0x0000000a0b0c7287 */ /* 0x000fc80008000000 */
[----:B------:R-:W-:-:S06]  /*00b0*/  USHF.L.U32 UR4, UR12, 0x2, URZ ;  /* 0x000000020c047899 */ /* 0x000fcc00080006ff */
[----:B------:R-:W-:-:S13]  /*00c0*/  ISETP.GE.AND P0, PT, R4, UR4, PT ;  /* 0x0000000404007c0c */ /* 0x000fda000bf06270 */
[----:B------:R-:W-:Y:S05]  /*00d0*/  @P0 BRA `(.L_x_18) ;  /* 0x0000000000580947 */ /* 0x000fea0003800000 */
[----:B------:R-:W0:Y:S01]  /*00e0*/  LDC.64 R2, c[0x0][0x398] ;  /* 0x0000e600ff027b82 */ /* 0x000e220000000a00 */
[----:B------:R-:W-:Y:S01]  /*00f0*/  MOV R7, UR8 ;  /* 0x0000000800077c02 */ /* 0x000fe20008000f00 */
[----:B------:R-:W-:Y:S01]  /*0100*/  BSSY.RECONVERGENT B1, `(.L_x_19) ;  /* 0x000000a000017945 */ /* 0x000fe20003800200 */
[----:B------:R-:W-:Y:S02]  /*0110*/  IMAD.MOV.U32 R5, RZ, RZ, R4 ;  /* 0x000000ffff057224 */ /* 0x000fe400078e0004 */
[----:B0-----:R-:W-:-:S04]  /*0120*/  IMAD.WIDE.U32 R2, R0, 0x80, R2 ;  /* 0x0000008000027825 */ /* 0x001fc800078e0002 */
[----:B------:R-:W-:-:S07]  /*0130*/  IMAD.WIDE R2, R7, 0x4, R2 ;  /* 0x0000000407027825 */ /* 0x000fce00078e0202 */
.L_x_20:
[----:B------:R-:W-:Y:S01]  /*0140*/  IADD3 R5, PT, PT, R5, 0x4000, RZ ;  /* 0x0000400005057810 */ /* 0x000fe20007ffe0ff */
[----:B------:R0:W-:Y:S03]  /*0150*/  CCTL.E.PF2 [R2] ;  /* 0x000000000200798f */ /* 0x0001e60000800100 */
[----:B------:R-:W-:Y:S02]  /*0160*/  ISETP.GE.AND P0, PT, R5, UR4, PT ;  /* 0x0000000405007c0c */ /* 0x000fe4000bf06270 */
[----:B0-----:R-:W-:-:S04]  /*0170*/  IADD3 R2, P1, PT, R2, 0x4000, RZ ;  /* 0x0000400002027810 */ /* 0x001fc80007f3e0ff */
[----:B------:R-:W-:-:S07]  /*0180*/  IADD3.X R3, PT, PT, RZ, R3, RZ, P1, !PT ;  /* 0x00000003ff037210 */ /* 0x000fce0000ffe4ff */
[----:B------:R-:W-:Y:S05]  /*0190*/  @!P0 BRA `(.L_x_20) ;  /* 0xfffffffc00e88947 */ /* 0x000fea000383ffff */
[----:B------:R-:W-:Y:S05]  /*01a0*/  BSYNC.RECONVERGENT B1 ;  /* 0x0000000000017941 */ /* 0x000fea0003800200 */
.L_x_19:
[----:B------:R-:W0:Y:S02]  /*01b0*/  LDC.64 R2, c[0x0][0x3a8] ;  /* 0x0000ea00ff027b82 */ /* 0x000e240000000a00 */
[----:B0-----:R-:W-:-:S04]  /*01c0*/  IMAD.WIDE.U32 R2, R0, 0x80, R2 ;  /* 0x0000008000027825 */ /* 0x001fc800078e0002 */
[----:B------:R-:W-:-:S07]  /*01d0*/  IMAD.WIDE R2, R7, 0x4, R2 ;  /* 0x0000000407027825 */ /* 0x000fce00078e0202 */
.L_x_21:
[----:B------:R-:W-:Y:S01]  /*01e0*/  VIADD R4, R4, 0x4000 ;  /* 0x0000400004047836 */ /* 0x000fe20000000000 */
[----:B------:R0:W-:Y:S04]  /*01f0*/  CCTL.E.PF2 [R2] ;  /* 0x000000000200798f */ /* 0x0001e80000800100 */
[----:B------:R-:W-:Y:S02]  /*0200*/  ISETP.GE.AND P0, PT, R4, UR4, PT ;  /* 0x0000000404007c0c */ /* 0x000fe4000bf06270 */
[----:B0-----:R-:W-:-:S04]  /*0210*/  IADD3 R2, P1, PT, R2, 0x4000, RZ ;  /* 0x0000400002027810 */ /* 0x001fc80007f3e0ff */
[----:B------:R-:W-:-:S07]  /*0220*/  IADD3.X R3, PT, PT, RZ, R3, RZ, P1, !PT ;  /* 0x00000003ff037210 */ /* 0x000fce0000ffe4ff */
[----:B------:R-:W-:Y:S05]  /*0230*/  @!P0 BRA `(.L_x_21) ;  /* 0xfffffffc00e88947 */ /* 0x000fea000383ffff */
.L_x_18:
[----:B------:R-:W-:Y:S05]  /*0240*/  BSYNC.RECONVERGENT B0 ;  /* 0x0000000000007941 */ /* 0x000fea0003800200 */
.L_x_17:
[----:B------:R-:W0:Y:S01]  /*0250*/  LDCU.128 UR4, c[0x0][0x390] ;  /* 0x00007200ff0477ac */ /* 0x000e220008000c00 */
[----:B------:R-:W-:Y:S01]  /*0260*/  UIMAD.WIDE UR8, UR8, 0x4, URZ ;  /* 0x00000004080878a5 */ /* 0x000fe2000f8e02ff */
[----:B------:R-:W1:Y:S01]  /*0270*/  LDCU.64 UR20, c[0x0][0x358] ;  /* 0x00006b00ff1477ac */ /* 0x000e620008000a00 */
[----:B------:R-:W2:Y:S02]  /*0280*/  LDCU.64 UR14, c[0x0][0x3a8] ;  /* 0x00007500ff0e77ac */ /* 0x000ea40008000a00 */
[----:B0-----:R-:W-:-:S04]  /*0290*/  UIADD3 UR16, UP0, UPT, UR8, UR4, URZ ;  /* 0x0000000408107290 */ /* 0x001fc8000ff1e0ff */
[----:B------:R-:W-:Y:S02]  /*02a0*/  UIADD3.X UR17, UPT, UPT, UR9, UR5, URZ, UP0, !UPT ;  /* 0x0000000509117290 */ /* 0x000fe400087fe4ff */
[----:B------:R-:W-:-:S09]  /*02b0*/  UISETP.GT.AND UP0, UPT, UR11, UR10, UPT ;  /* 0x0000000a0b00728c */ /* 0x000fd2000bf04270 */
[----:B-12---:R-:W-:Y:S05]  /*02c0*/  BRA.U UP0, `(.L_x_22) ;  /* 0x0000000900687547 */ /* 0x006fea000b800000 */
[----:B------:R-:W-:-:S06]  /*02d0*/  UISETP.GE.AND UP0, UPT, UR13, 0x1, UPT ;  /* 0x000000010d00788c */ /* 0x000fcc000bf06270 */
[----:B------:R-:W-:-:S13]  /*02e0*/  PLOP3.LUT P0, PT, PT, PT, UP0, 0x80, 0x8 ;  /* 0x000000000008781c */ /* 0x000fda0003f0f008 */
[----:B------:R-:W-:Y:S05]  /*02f0*/  @!P0 EXIT ;  /* 0x000000000000894d */ /* 0x000fea0003800000 */
[----:B------:R-:W-:Y:S01]  /*0300*/  UISETP.GE.U32.AND UP0, UPT, UR13, 0x8, UPT ;  /* 0x000000080d00788c */ /* 0x000fe2000bf06070 */
[----:B------:R-:W-:-:S08]  /*0310*/  HFMA2 R10, -RZ, RZ, 0, 0 ;  /* 0x00000000ff0a7431 */ /* 0x000fd000000001ff */
[----:B------:R-:W-:Y:S05]  /*0320*/  BRA.U !UP0, `(.L_x_23) ;  /* 0x00000005082c7547 */ /* 0x000fea000b800000 */
[----:B------:R-:W0:Y:S01]  /*0330*/  LDC.64 R2, c[0x0][0x390] ;  /* 0x0000e400ff027b82 */ /* 0x000e220000000a00 */
[----:B------:R-:W-:Y:S01]  /*0340*/  UMOV UR10, UR8 ;  /* 0x00000008000a7c82 */ /* 0x000fe20008000000 */
[----:B------:R-:W-:Y:S01]  /*0350*/  UMOV UR11, UR9 ;  /* 0x00000009000b7c82 */ /* 0x000fe20008000000 */
[----:B------:R-:W-:Y:S02]  /*0360*/  UIADD3 UR9, UP2, UPT, UR10, 0x600, URZ ;  /* 0x000006000a097890 */ /* 0x000fe4000ff5e0ff */
[----:B------:R-:W-:Y:S02]  /*0370*/  ULOP3.LUT UR8, UR13, 0x7ffffff8, URZ, 0xc0, !UPT ;  /* 0x7ffffff80d087892 */ /* 0x000fe4000f8ec0ff */
[----:B------:R-:W-:Y:S01]  /*0380*/  UIADD3 UR12, UP0, UPT, UR9, UR4, URZ ;  /* 0x00000004090c7290 */ /* 0x000fe2000ff1e0ff */
[----:B------:R-:W1:Y:S01]  /*0390*/  LDC.64 R4, c[0x0][0x398] ;  /* 0x0000e600ff047b82 */ /* 0x000e620000000a00 */
[----:B------:R-:W-:Y:S02]  /*03a0*/  UIADD3.X UR4, UPT, UPT, URZ, UR11, URZ, UP2, !UPT ;  /* 0x0000000bff047290 */ /* 0x000fe400097fe4ff */
[----:B------:R-:W-:-:S02]  /*03b0*/  UIADD3 UR6, UP1, UPT, UR9, UR6, URZ ;  /* 0x0000000609067290 */ /* 0x000fc4000ff3e0ff */
[----:B------:R-:W-:Y:S01]  /*03c0*/  UIADD3 UR14, UP2, UPT, UR9, UR14, URZ ;  /* 0x0000000e090e7290 */ /* 0x000fe2000ff5e0ff */
[----:B------:R-:W2:Y:S02]  /*03d0*/  LDCU UR19, c[0x0][0x388] ;  /* 0x00007100ff1377ac */ /* 0x000ea40008000800 */
[----:B------:R-:W3:Y:S01]  /*03e0*/  LDC.64 R6, c[0x0][0x3a8] ;  /* 0x0000ea00ff067b82 */ /* 0x000ee20000000a00 */
[----:B------:R-:W-:Y:S02]  /*03f0*/  UIADD3.X UR7, UPT, UPT, UR4, UR7, URZ, UP1, !UPT ;  /* 0x0000000704077290 */ /* 0x000fe40008ffe4ff */
[----:B------:R-:W-:Y:S02]  /*0400*/  UIADD3.X UR5, UPT, UPT, UR4, UR5, URZ, UP0, !UPT ;  /* 0x0000000504057290 */ /* 0x000fe400087fe4ff */
[----:B------:R-:W-:Y:S01]  /*0410*/  UIADD3.X UR15, UPT, UPT, UR4, UR15, URZ, UP2, !UPT ;  /* 0x0000000f040f7290 */ /* 0x000fe200097fe4ff */
[----:B0-----:R-:W-:Y:S01]  /*0420*/  IMAD.WIDE.U32 R2, R0, 0x4, R2 ;  /* 0x0000000400027825 */ /* 0x001fe200078e0002 */
[----:B------:R-:W-:-:S03]  /*0430*/  UIADD3 UR8, UPT, UPT, -UR8, URZ, URZ ;  /* 0x000000ff08087290 */ /* 0x000fc6000fffe1ff */
[----:B-1----:R-:W-:-:S04]  /*0440*/  IMAD.WIDE.U32 R4, R0, 0x4, R4 ;  /* 0x0000000400047825 */ /* 0x002fc800078e0004 */
[----:B---3--:R-:W-:-:S04]  /*0450*/  IMAD.WIDE.U32 R6, R0, 0x4, R6 ;  /* 0x0000000400067825 */ /* 0x008fc800078e0006 */
[----:B--2---:R-:W-:-:S07]  /*0460*/  VIADD R0, R0, 0x80 ;  /* 0x0000008000007836 */ /* 0x004fce0000000000 */
.L_x_24:
        /* <DEDUP_REMOVED lines=10> */
[----:B------:R-:W-:-:S02]  /*0510*/  MOV R11, UR15 ;  /* 0x0000000f000b7c02 */ /* 0x000fc40008000f00 */
[----:B------:R-:W-:Y:S01]  /*0520*/  IADD3.X R17, PT, PT, R3, UR11, RZ, P0, !PT ;  /* 0x0000000b03117c10 */ /* 0x000fe200087fe4ff */
[----:B------:R-:W-:-:S04]  /*0530*/  IMAD.WIDE R8, R0, 0x4, R8 ;  /* 0x0000000400087825 */ /* 0x000fc800078e0208 */
        /* <DEDUP_REMOVED lines=32> */
[----:B------:R-:W-:Y:S02]  /*0740*/  UIADD3 UR10, UP0, UPT, UR10, 0x1000, URZ ;  /* 0x000010000a0a7890 */ /* 0x000fe4000ff1e0ff */
[----:B------:R-:W-:-:S02]  /*0750*/  UIADD3 UR8, UPT, UPT, UR8, 0x8, URZ ;  /* 0x0000000808087890 */ /* 0x000fc4000fffe0ff */
[----:B------:R-:W-:Y:S02]  /*0760*/  UIADD3.X UR11, UPT, UPT, URZ, UR11, URZ, UP0, !UPT ;  /* 0x0000000bff0b7290 */ /* 0x000fe400087fe4ff */
[----:B------:R-:W-:Y:S01]  /*0770*/  UISETP.NE.AND UP0, UPT, UR8, URZ, UPT ;  /* 0x000000ff0800728c */ /* 0x000fe2000bf05270 */
[----:B------:R-:W-:Y:S01]  /*0780*/  IADD3 R0, PT, PT, R0, 0x400, RZ ;  /* 0x0000040000007810 */ /* 0x000fe20007ffe0ff */
[----:B--2---:R-:W-:-:S05]  /*0790*/  FFMA R17, R14, UR19, R17 ;  /* 0x000000130e117c23 */ /* 0x004fca0008000011 */
[----:B------:R3:W-:Y:S02]  /*07a0*/  STG.E desc[UR20][R12.64+0x600], R17 ;  /* 0x000600110c007986 */ /* 0x0007e4000c101914 */
[----:B------:R-:W-:Y:S05]  /*07b0*/  BRA.U UP0, `(.L_x_24) ;  /* 0xfffffffd002c7547 */ /* 0x000fea000b83ffff */
[----:B------:R-:W0:Y:S02]  /*07c0*/  LDC R10, c[0x0][0x384] ;  /* 0x0000e100ff0a7b82 */ /* 0x000e240000000800 */
[----:B0-----:R-:W-:-:S07]  /*07d0*/  LOP3.LUT R10, R10, 0x7ffffff8, RZ, 0xc0, !PT ;  /* 0x7ffffff80a0a7812 */ /* 0x001fce00078ec0ff */
.L_x_23:
[----:B------:R-:W0:Y:S02]  /*07e0*/  LDC R0, c[0x0][0x384] ;  /* 0x0000e100ff007b82 */ /* 0x000e240000000800 */
[----:B0-----:R-:W-:-:S04]  /*07f0*/  LOP3.LUT R3, R0, 0x7, RZ, 0xc0, !PT ;  /* 0x0000000700037812 */ /* 0x001fc800078ec0ff */
[----:B------:R-:W-:-:S13]  /*0800*/  ISETP.NE.AND P0, PT, R3, RZ, PT ;  /* 0x000000ff0300720c */ /* 0x000fda0003f05270 */
[----:B------:R-:W-:Y:S05]  /*0810*/  @!P0 EXIT ;  /* 0x000000000000894d */ /* 0x000fea0003800000 */
[----:B------:R-:W0:Y:S01]  /*0820*/  LDCU.64 UR4, c[0x0][0x398] ;  /* 0x00007300ff0477ac */ /* 0x000e220008000a00 */
[C---:B------:R-:W-:Y:S01]  /*0830*/  SHF.L.U32 R2, R0.reuse, 0x7, RZ ;  /* 0x0000000700027819 */ /* 0x040fe200000006ff */
[----:B------:R-:W1:Y:S01]  /*0840*/  S2R R11, SR_TID.X ;  /* 0x00000000000b7919 */ /* 0x000e620000002100 */
[----:B------:R-:W-:Y:S01]  /*0850*/  ISETP.GE.U32.AND P0, PT, R3, 0x4, PT ;  /* 0x000000040300780c */ /* 0x000fe20003f06070 */
[----:B------:R-:W2:Y:S01]  /*0860*/  LDCU.64 UR6, c[0x0][0x3a8] ;  /* 0x00007500ff0677ac */ /* 0x000ea20008000a00 */
[----:B------:R-:W-:Y:S01]  /*0870*/  LOP3.LUT R16, R0, 0x3, RZ, 0xc0, !PT ;  /* 0x0000000300107812 */ /* 0x000fe200078ec0ff */
[----:B------:R-:W-:-:S03]  /*0880*/  IMAD R2, R2, UR18, RZ ;  /* 0x0000001202027c24 */ /* 0x000fc6000f8e02ff */
[----:B------:R-:W-:Y:S01]  /*0890*/  ISETP.NE.AND P1, PT, R16, RZ, PT ;  /* 0x000000ff1000720c */ /* 0x000fe20003f25270 */
[----:B------:R-:W-:-:S03]  /*08a0*/  IMAD.WIDE R4, R2, 0x4, RZ ;  /* 0x0000000402047825 */ /* 0x000fc600078e02ff */
[C---:B0-----:R-:W-:Y:S02]  /*08b0*/  IADD3 R2, P2, PT, R4.reuse, UR4, RZ ;  /* 0x0000000404027c10 */ /* 0x041fe4000ff5e0ff */
[----:B--2---:R-:W-:Y:S02]  /*08c0*/  IADD3 R4, P3, PT, R4, UR6, RZ ;  /* 0x0000000604047c10 */ /* 0x004fe4000ff7e0ff */
[C---:B------:R-:W-:Y:S02]  /*08d0*/  IADD3.X R3, PT, PT, R5.reuse, UR5, RZ, P2, !PT ;  /* 0x0000000505037c10 */ /* 0x040fe400097fe4ff */
[----:B------:R-:W-:Y:S01]  /*08e0*/  IADD3.X R5, PT, PT, R5, UR7, RZ, P3, !PT ;  /* 0x0000000705057c10 */ /* 0x000fe20009ffe4ff */
[----:B------:R-:W-:Y:S08]  /*08f0*/  @!P0 BRA `(.L_x_25) ;  /* 0x00000000005c8947 */ /* 0x000ff00003800000 */
[----:B-1-3--:R-:W-:Y:S01]  /*0900*/  IMAD R13, R10, 0x80, R11 ;  /* 0x000000800a0d7824 */ /* 0x00afe200078e020b */
[----:B------:R-:W0:Y:S03]  /*0910*/  LDCU UR4, c[0x0][0x388] ;  /* 0x00007100ff0477ac */ /* 0x000e260008000800 */
[----:B------:R-:W-:-:S04]  /*0920*/  IMAD.WIDE R8, R13, 0x4, R2 ;  /* 0x000000040d087825 */ /* 0x000fc800078e0202 */
[----:B------:R-:W-:Y:S01]  /*0930*/  IMAD.WIDE R6, R13, 0x4, R4 ;  /* 0x000000040d067825 */ /* 0x000fe200078e0204 */
[----:B------:R-:W0:Y:S04]  /*0940*/  LDG.E R14, desc[UR20][R8.64] ;  /* 0x00000014080e7981 */ /* 0x000e28000c1e1900 */
[----:B------:R-:W0:Y:S01]  /*0950*/  LDG.E R15, desc[UR20][R6.64] ;  /* 0x00000014060f7981 */ /* 0x000e22000c1e1900 */
[----:B------:R-:W-:-:S05]  /*0960*/  MOV R12, 0x4 ;  /* 0x00000004000c7802 */ /* 0x000fca0000000f00 */
[----:B------:R-:W-:-:S04]  /*0970*/  IMAD.WIDE R12, R13, R12, UR16 ;  /* 0x000000100d0c7e25 */ /* 0x000fc8000f8e020c */
        /* <DEDUP_REMOVED lines=15> */
.L_x_25:
[----:B------:R-:W-:Y:S05]  /*0a70*/  @!P1 EXIT ;  /* 0x000000000000994d */ /* 0x000fea0003800000 */
[----:B------:R-:W-:Y:S02]  /*0a80*/  ISETP.NE.AND P0, PT, R16, 0x1, PT ;  /* 0x000000011000780c */ /* 0x000fe40003f05270 */
[----:B------:R-:W-:-:S04]  /*0a90*/  LOP3.LUT R0, R0, 0x1, RZ, 0xc0, !PT ;  /* 0x0000000100007812 */ /* 0x000fc800078ec0ff */
[----:B------:R-:W-:-:S07]  /*0aa0*/  ISETP.NE.U32.AND P1, PT, R0, 0x1, PT ;  /* 0x000000010000780c */ /* 0x000fce0003f25070 */
[----:B------:R-:W-:Y:S06]  /*0ab0*/  @!P0 BRA `(.L_x_26) ;  /* 0x00000000003c8947 */ /* 0x000fec0003800000 */
[----:B01-3--:R-:W-:Y:S01]  /*0ac0*/  IMAD R13, R10, 0x80, R11 ;  /* 0x000000800a0d7824 */ /* 0x00bfe200078e020b */
[----:B------:R-:W0:Y:S03]  /*0ad0*/  LDCU UR4, c[0x0][0x388] ;  /* 0x00007100ff0477ac */ /* 0x000e260008000800 */
[----:B------:R-:W-:-:S04]  /*0ae0*/  IMAD.WIDE R6, R13, 0x4, R2 ;  /* 0x000000040d067825 */ /* 0x000fc800078e0202 */
[----:B------:R-:W-:Y:S01]  /*0af0*/  IMAD.WIDE R8, R13, 0x4, R4 ;  /* 0x000000040d087825 */ /* 0x000fe200078e0204 */
[----:B------:R-:W0:Y:S04]  /*0b00*/  LDG.E R0, desc[UR20][R6.64] ;  /* 0x0000001406007981 */ /* 0x000e28000c1e1900 */
[----:B------:R-:W0:Y:S01]  /*0b10*/  LDG.E R15, desc[UR20][R8.64] ;  /* 0x00000014080f7981 */ /* 0x000e22000c1e1900 */
[----:B------:R-:W-:-:S05]  /*0b20*/  HFMA2 R12, -RZ, RZ, 0, 2.384185791015625e-07 ;  /* 0x00000004ff0c7431 */ /* 0x000fca00000001ff */
[----:B------:R-:W-:-:S04]  /*0b30*/  IMAD.WIDE R12, R13, R12, UR16 ;  /* 0x000000100d0c7e25 */ /* 0x000fc8000f8e020c */
[----:B0-----:R-:W-:-:S05]  /*0b40*/  FFMA R15, R0, UR4, R15 ;  /* 0x00000004000f7c23 */ /* 0x001fca000800000f */
[----:B------:R2:W-:Y:S04]  /*0b50*/  STG.E desc[UR20][R12.64], R15 ;  /* 0x0000000f0c007986 */ /* 0x0005e8000c101914 */
[----:B------:R-:W3:Y:S04]  /*0b60*/  LDG.E R0, desc[UR20][R6.64+0x200] ;  /* 0x0002001406007981 */ /* 0x000ee8000c1e1900 */
[----:B------:R-:W3:Y:S01]  /*0b70*/  LDG.E R17, desc[UR20][R8.64+0x200] ;  /* 0x0002001408117981 */ /* 0x000ee2000c1e1900 */
[----:B------:R-:W-:Y:S01]  /*0b80*/  IADD3 R10, PT, PT, R10, 0x2, RZ ;  /* 0x000000020a0a7810 */ /* 0x000fe20007ffe0ff */
[----:B---3--:R-:W-:-:S05]  /*0b90*/  FFMA R17, R0, UR4, R17 ;  /* 0x0000000400117c23 */ /* 0x008fca0008000011 */
[----:B------:R2:W-:Y:S02]  /*0ba0*/  STG.E desc[UR20][R12.64+0x200], R17 ;  /* 0x000200110c007986 */ /* 0x0005e4000c101914 */
.L_x_26:
[----:B------:R-:W-:Y:S05]  /*0bb0*/  @P1 EXIT ;  /* 0x000000000000194d */ /* 0x000fea0003800000 */
[----:B-1----:R-:W-:Y:S01]  /*0bc0*/  IMAD R7, R10, 0x80, R11 ;  /* 0x000000800a077824 */ /* 0x002fe200078e020b */
[----:B------:R-:W1:Y:S03]  /*0bd0*/  LDCU UR4, c[0x0][0x388] ;  /* 0x00007100ff0477ac */ /* 0x000e660008000800 */
[----:B------:R-:W-:-:S04]  /*0be0*/  IMAD.WIDE R2, R7, 0x4, R2 ;  /* 0x0000000407027825 */ /* 0x000fc800078e0202 */
[----:B------:R-:W-:Y:S02]  /*0bf0*/  IMAD.WIDE R4, R7, 0x4, R4 ;  /* 0x0000000407047825 */ /* 0x000fe400078e0204 */
[----:B------:R-:W1:Y:S04]  /*0c00*/  LDG.E R2, desc[UR20][R2.64] ;  /* 0x0000001402027981 */ /* 0x000e68000c1e1900 */
[----:B------:R-:W1:Y:S01]  /*0c10*/  LDG.E R5, desc[UR20][R4.64] ;  /* 0x0000001404057981 */ /* 0x000e62000c1e1900 */
[----:B------:R-:W-:-:S05]  /*0c20*/  MOV R6, 0x4 ;  /* 0x0000000400067802 */ /* 0x000fca0000000f00 */
[----:B------:R-:W-:-:S04]  /*0c30*/  IMAD.WIDE R6, R7, R6, UR16 ;  /* 0x0000001007067e25 */ /* 0x000fc8000f8e0206 */
[----:B-1----:R-:W-:-:S05]  /*0c40*/  FFMA R9, R2, UR4, R5 ;  /* 0x0000000402097c23 */ /* 0x002fca0008000005 */
[----:B------:R-:W-:Y:S01]  /*0c50*/  STG.E desc[UR20][R6.64], R9 ;  /* 0x0000000906007986 */ /* 0x000fe2000c101914 */
[----:B------:R-:W-:Y:S05]  /*0c60*/  EXIT ;  /* 0x000000000000794d */ /* 0x000fea0003800000 */
.L_x_22:
[----:B------:R-:W0:Y:S02]  /*0c70*/  LDC R6, c[0x0][0x384] ;  /* 0x0000e100ff067b82 */ /* 0x000e240000000800 */
[----:B0-----:R-:W-:-:S13]  /*0c80*/  ISETP.GE.AND P0, PT, R6, 0x1, PT ;  /* 0x000000010600780c */ /* 0x001fda0003f06270 */
[----:B------:R-:W-:Y:S05]  /*0c90*/  @!P0 EXIT ;  /* 0x000000000000894d */ /* 0x000fea0003800000 */
[----:B------:R-:W0:Y:S01]  /*0ca0*/  LDCU.64 UR4, c[0x0][0x398] ;  /* 0x00007300ff0477ac */ /* 0x000e220008000a00 */
[C---:B------:R-:W-:Y:S01]  /*0cb0*/  SHF.L.U32 R2, R6.reuse, 0x7, RZ ;  /* 0x0000000706027819 */ /* 0x040fe200000006ff */
[----:B------:R-:W1:Y:S01]  /*0cc0*/  S2R R0, SR_TID.X ;  /* 0x0000000000007919 */ /* 0x000e620000002100 */
[----:B------:R-:W-:Y:S01]  /*0cd0*/  HFMA2 R7, -RZ, RZ, 0, 0 ;  /* 0x00000000ff077431 */ /* 0x000fe200000001ff */
[----:B------:R-:W2:Y:S01]  /*0ce0*/  LDCU.64 UR6, c[0x0][0x3a8] ;  /* 0x00007500ff0677ac */ /* 0x000ea20008000a00 */
[----:B------:R-:W-:Y:S01]  /*0cf0*/  LOP3.LUT R20, R6, 0x7, RZ, 0xc0, !PT ;  /* 0x0000000706147812 */ /* 0x000fe200078ec0ff */
[----:B------:R-:W-:-:S04]  /*0d00*/  IMAD R2, R2, UR18, RZ ;  /* 0x0000001202027c24 */ /* 0x000fc8000f8e02ff */
[----:B------:R-:W-:-:S03]  /*0d10*/  IMAD.WIDE R4, R2, 0x4, RZ ;  /* 0x0000000402047825 */ /* 0x000fc600078e02ff */
[----:B0-----:R-:W-:-:S04]  /*0d20*/  IADD3 R2, P0, PT, R4, UR4, RZ ;  /* 0x0000000404027c10 */ /* 0x001fc8000ff1e0ff */
[----:B------:R-:W-:Y:S02]  /*0d30*/  IADD3.X R3, PT, PT, R5, UR5, RZ, P0, !PT ;  /* 0x0000000505037c10 */ /* 0x000fe400087fe4ff */
[----:B------:R-:W-:Y:S02]  /*0d40*/  ISETP.GE.U32.AND P0, PT, R6, 0x8, PT ;  /* 0x000000080600780c */ /* 0x000fe40003f06070 */
[----:B--2---:R-:W-:-:S04]  /*0d50*/  IADD3 R4, P1, PT, R4, UR6, RZ ;  /* 0x0000000604047c10 */ /* 0x004fc8000ff3e0ff */
[----:B------:R-:W-:-:S07]  /*0d60*/  IADD3.X R5, PT, PT, R5, UR7, RZ, P1, !PT ;  /* 0x0000000705057c10 */ /* 0x000fce0008ffe4ff */
[----:B-1----:R-:W-:Y:S05]  /*0d70*/  @!P0 BRA `(.L_x_27) ;  /* 0x0000000400208947 */ /* 0x002fea0003800000 */
[----:B------:R-:W-:Y:S01]  /*0d80*/  LOP3.LUT R7, R6, 0x7ffffff8, RZ, 0xc0, !PT ;  /* 0x7ffffff806077812 */ /* 0x000fe200078ec0ff */
[----:B------:R-:W-:Y:S01]  /*0d90*/  IMAD.MOV.U32 R6, RZ, RZ, RZ ;  /* 0x000000ffff067224 */ /* 0x000fe200078e00ff */
[----:B------:R-:W0:Y:S06]  /*0da0*/  LDCU UR4, c[0x0][0x388] ;  /* 0x00007100ff0477ac */ /* 0x000e2c0008000800 */
.L_x_30:
[----:B-1----:R-:W-:-:S04]  /*0db0*/  LEA R13, R6, R0, 0x7 ;  /* 0x00000000060d7211 */ /* 0x002fc800078e38ff */
[----:B------:R-:W-:-:S13]  /*0dc0*/  ISETP.GE.AND P0, PT, R13, UR12, PT ;  /* 0x0000000c0d007c0c */ /* 0x000fda000bf06270 */
[C---:B------:R-:W-:Y:S01]  /*0dd0*/  @!P0 IMAD.WIDE.U32 R14, R13.reuse, 0x4, R2 ;  /* 0x000000040d0e8825 */ /* 0x040fe200078e0002 */
[----:B------:R-:W1:Y:S03]  /*0de0*/  @!P0 LDC R21, c[0x0][0x388] ;  /* 0x0000e200ff158b82 */ /* 0x000e660000000800 */
[C---:B------:R-:W-:Y:S02]  /*0df0*/  @!P0 IMAD.WIDE.U32 R18, R13.reuse, 0x4, R4 ;  /* 0x000000040d128825 */ /* 0x040fe400078e0004 */
[----:B------:R-:W1:Y:S04]  /*0e00*/  @!P0 LDG.E R14, desc[UR20][R14.64] ;  /* 0x000000140e0e8981 */ /* 0x000e68000c1e1900 */
[----:B------:R2:W1:Y:S01]  /*0e10*/  @!P0 LDG.E R19, desc[UR20][R18.64] ;  /* 0x0000001412138981 */ /* 0x000462000c1e1900 */
[----:B------:R-:W-:-:S02]  /*0e20*/  IADD3 R23, PT, PT, R13, 0x80, RZ ;  /* 0x000000800d177810 */ /* 0x000fc40007ffe0ff */
[----:B------:R-:W-:Y:S02]  /*0e30*/  MOV R16, 0x4 ;  /* 0x0000000400107802 */ /* 0x000fe40000000f00 */
[C---:B------:R-:W-:Y:S01]  /*0e40*/  ISETP.GE.AND P1, PT, R23.reuse, UR12, PT ;  /* 0x0000000c17007c0c */ /* 0x040fe2000bf26270 */
[----:B------:R-:W-:-:S04]  /*0e50*/  IMAD.WIDE R8, R23, 0x4, R2 ;  /* 0x0000000417087825 */ /* 0x000fc800078e0202 */
[----:B------:R-:W-:-:S04]  /*0e60*/  @!P0 IMAD.WIDE.U32 R16, R13, R16, UR16 ;  /* 0x000000100d108e25 */ /* 0x000fc8000f8e0010 */
[----:B------:R-:W-:-:S04]  /*0e70*/  IMAD.WIDE R10, R23, 0x4, R4 ;  /* 0x00000004170a7825 */ /* 0x000fc800078e0204 */
[----:B--2---:R-:W2:Y:S01]  /*0e80*/  @!P1 LDC R18, c[0x0][0x388] ;  /* 0x0000e200ff129b82 */ /* 0x004ea20000000800 */
[----:B-1----:R-:W-:-:S05]  /*0e90*/  @!P0 FFMA R21, R14, R21, R19 ;  /* 0x000000150e158223 */ /* 0x002fca0000000013 */
[----:B------:R1:W-:Y:S04]  /*0ea0*/  @!P0 STG.E desc[UR20][R16.64], R21 ;  /* 0x0000001510008986 */ /* 0x0003e8000c101914 */
[----:B------:R-:W2:Y:S04]  /*0eb0*/  @!P1 LDG.E R12, desc[UR20][R8.64] ;  /* 0x00000014080c9981 */ /* 0x000ea8000c1e1900 */
[----:B------:R-:W2:Y:S01]  /*0ec0*/  @!P1 LDG.E R19, desc[UR20][R10.64] ;  /* 0x000000140a139981 */ /* 0x000ea2000c1e1900 */
[----:B------:R-:W-:-:S05]  /*0ed0*/  VIADD R14, R13, 0x100 ;  /* 0x000001000d0e7836 */ /* 0x000fca0000000000 */
[----:B------:R-:W-:Y:S01]  /*0ee0*/  ISETP.GE.AND P0, PT, R14, UR12, PT ;  /* 0x0000000c0e007c0c */ /* 0x000fe2000bf06270 */
[----:B------:R-:W-:-:S05]  /*0ef0*/  HFMA2 R14, -RZ, RZ, 0, 2.384185791015625e-07 ;  /* 0x00000004ff0e7431 */ /* 0x000fca00000001ff */
[----:B------:R-:W-:-:S04]  /*0f00*/  IMAD.WIDE R14, R23, R14, UR16 ;  /* 0x00000010170e7e25 */ /* 0x000fc8000f8e020e */
[----:B--2---:R-:W-:-:S03]  /*0f10*/  @!P1 FFMA R19, R12, R18, R19 ;  /* 0x000000120c139223 */ /* 0x004fc60000000013 */
[----:B------:R-:W2:Y:S02]  /*0f20*/  @!P0 LDC R18, c[0x0][0x388] ;  /* 0x0000e200ff128b82 */ /* 0x000ea40000000800 */
[----:B------:R3:W-:Y:S04]  /*0f30*/  @!P1 STG.E desc[UR20][R14.64], R19 ;  /* 0x000000130e009986 */ /* 0x0007e8000c101914 */
[----:B------:R-:W2:Y:S04]  /*0f40*/  @!P0 LDG.E R12, desc[UR20][R8.64+0x200] ;  /* 0x00020014080c8981 */ /* 0x000ea8000c1e1900 */
[----:B-1----:R-:W2:Y:S01]  /*0f50*/  @!P0 LDG.E R17, desc[UR20][R10.64+0x200] ;  /* 0x000200140a118981 */ /* 0x002ea2000c1e1900 */
[----:B------:R-:W-:-:S04]  /*0f60*/  IADD3 R16, PT, PT, R13, 0x180, RZ ;  /* 0x000001800d107810 */ /* 0x000fc80007ffe0ff */
[----:B------:R-:W-:Y:S01]  /*0f70*/  ISETP.GE.AND P1, PT, R16, UR12, PT ;  /* 0x0000000c10007c0c */ /* 0x000fe2000bf26270 */
[----:B--2---:R-:W-:-:S12]  /*0f80*/  @!P0 FFMA R17, R12, R18, R17 ;  /* 0x000000120c118223 */ /* 0x004fd80000000011 */
[----:B------:R-:W1:Y:S01]  /*0f90*/  @!P1 LDC R18, c[0x0][0x388] ;  /* 0x0000e200ff129b82 */ /* 0x000e620000000800 */
[----:B------:R2:W-:Y:S04]  /*0fa0*/  @!P0 STG.E desc[UR20][R14.64+0x200], R17 ;  /* 0x000200110e008986 */ /* 0x0005e8000c101914 */
[----:B------:R-:W1:Y:S04]  /*0fb0*/  @!P1 LDG.E R12, desc[UR20][R8.64+0x400] ;  /* 0x00040014080c9981 */ /* 0x000e68000c1e1900 */
[----:B------:R-:W1:Y:S01]  /*0fc0*/  @!P1 LDG.E R21, desc[UR20][R10.64+0x400] ;  /* 0x000400140a159981 */ /* 0x000e62000c1e1900 */
[----:B------:R-:W-:-:S04]  /*0fd0*/  IADD3 R16, PT, PT, R13, 0x200, RZ ;  /* 0x000002000d107810 */ /* 0x000fc80007ffe0ff */
[----:B------:R-:W-:Y:S01]  /*0fe0*/  ISETP.GE.AND P0, PT, R16, UR12, PT ;  /* 0x0000000c10007c0c */ /* 0x000fe2000bf06270 */
[----:B------:R-:W-:Y:S02]  /*0ff0*/  VIADD R16, R13, 0x280 ;  /* 0x000002800d107836 */ /* 0x000fe40000000000 */
[----:B-1----:R-:W-:-:S10]  /*1000*/  @!P1 FFMA R21, R12, R18, R21 ;  /* 0x000000120c159223 */ /* 0x002fd40000000015 */
[----:B------:R-:W1:Y:S01]  /*1010*/  @!P0 LDC R18, c[0x0][0x388] ;  /* 0x0000e200ff128b82 */ /* 0x000e620000000800 */
[----:B------:R4:W-:Y:S04]  /*1020*/  @!P1 STG.E desc[UR20][R14.64+0x400], R21 ;  /* 0x000400150e009986 */ /* 0x0009e8000c101914 */
[----:B------:R-:W1:Y:S04]  /*1030*/  @!P0 LDG.E R12, desc[UR20][R8.64+0x600] ;  /* 0x00060014080c8981 */ /* 0x000e68000c1e1900 */
[----:B---3--:R-:W1:Y:S01]  /*1040*/  @!P0 LDG.E R19, desc[UR20][R10.64+0x600] ;  /* 0x000600140a138981 */ /* 0x008e62000c1e1900 */
[----:B------:R-:W-:-:S02]  /*1050*/  ISETP.GE.AND P1, PT, R16, UR12, PT ;  /* 0x0000000c10007c0c */ /* 0x000fc4000bf26270 */
[----:B------:R-:W-:Y:S01]  /*1060*/  IADD3 R16, PT, PT, R13, 0x300, RZ ;  /* 0x000003000d107810 */ /* 0x000fe20007ffe0ff */
[----:B-1----:R-:W-:-:S10]  /*1070*/  @!P0 FFMA R19, R12, R18, R19 ;  /* 0x000000120c138223 */ /* 0x002fd40000000013 */
[----:B------:R-:W1:Y:S01]  /*1080*/  @!P1 LDC R18, c[0x0][0x388] ;  /* 0x0000e200ff129b82 */ /* 0x000e620000000800 */
[----:B------:R3:W-:Y:S04]  /*1090*/  @!P0 STG.E desc[UR20][R14.64+0x600], R19 ;  /* 0x000600130e008986 */ /* 0x0007e8000c101914 */
[----:B------:R-:W1:Y:S04]  /*10a0*/  @!P1 LDG.E R12, desc[UR20][R8.64+0x800] ;  /* 0x00080014080c9981 */ /* 0x000e68000c1e1900 */
[----:B--2---:R-:W1:Y:S01]  /*10b0*/  @!P1 LDG.E R17, desc[UR20][R10.64+0x800] ;  /* 0x000800140a119981 */ /* 0x004e62000c1e1900 */
[----:B------:R-:W-:-:S13]  /*10c0*/  ISETP.GE.AND P0, PT, R16, UR12, PT ;  /* 0x0000000c10007c0c */ /* 0x000fda000bf06270 */
[----:B------:R-:W2:Y:S01]  /*10d0*/  @!P0 LDC R16, c[0x0][0x388] ;  /* 0x0000e200ff108b82 */ /* 0x000ea20000000800 */
[----:B-1----:R-:W-:-:S05]  /*10e0*/  @!P1 FFMA R17, R12, R18, R17 ;  /* 0x000000120c119223 */ /* 0x002fca0000000011 */
[----:B------:R3:W-:Y:S04]  /*10f0*/  @!P1 STG.E desc[UR20][R14.64+0x800], R17 ;  /* 0x000800110e009986 */ /* 0x0007e8000c101914 */
[----:B------:R-:W2:Y:S04]  /*1100*/  @!P0 LDG.E R12, desc[UR20][R8.64+0xa00] ;  /* 0x000a0014080c8981 */ /* 0x000ea8000c1e1900 */
[----:B----4-:R-:W2:Y:S01]  /*1110*/  @!P0 LDG.E R21, desc[UR20][R10.64+0xa00] ;  /* 0x000a00140a158981 */ /* 0x010ea2000c1e1900 */
[----:B------:R-:W-:Y:S01]  /*1120*/  IADD3 R13, PT, PT, R13, 0x380, RZ ;  /* 0x000003800d0d7810 */ /* 0x000fe20007ffe0ff */
[----:B------:R-:W-:Y:S01]  /*1130*/  BSSY.RECONVERGENT B0, `(.L_x_28) ;  /* 0x000000b000007945 */ /* 0x000fe20003800200 */
[----:B------:R-:W-:-:S04]  /*1140*/  IADD3 R6, PT, PT, R6, 0x8, RZ ;  /* 0x0000000806067810 */ /* 0x000fc80007ffe0ff */
[----:B------:R-:W-:Y:S01]  /*1150*/  ISETP.NE.AND P1, PT, R6, R7, PT ;  /* 0x000000070600720c */ /* 0x000fe20003f25270 */
[----:B--2---:R-:W-:-:S05]  /*1160*/  @!P0 FFMA R21, R12, R16, R21 ;  /* 0x000000100c158223 */ /* 0x004fca0000000015 */
[----:B------:R3:W-:Y:S01]  /*1170*/  @!P0 STG.E desc[UR20][R14.64+0xa00], R21 ;  /* 0x000a00150e008986 */ /* 0x0007e2000c101914 */
[----:B------:R-:W-:-:S13]  /*1180*/  ISETP.GE.AND P0, PT, R13, UR12, PT ;  /* 0x0000000c0d007c0c */ /* 0x000fda000bf06270 */
[----:B---3--:R-:W-:Y:S05]  /*1190*/  @P0 BRA `(.L_x_29) ;  /* 0x0000000000100947 */ /* 0x008fea0003800000 */
[----:B------:R-:W0:Y:S04]  /*11a0*/  LDG.E R8, desc[UR20][R8.64+0xc00] ;  /* 0x000c001408087981 */ /* 0x000e28000c1e1900 */
[----:B------:R-:W0:Y:S02]  /*11b0*/  LDG.E R11, desc[UR20][R10.64+0xc00] ;  /* 0x000c00140a0b7981 */ /* 0x000e24000c1e1900 */
[----:B0-----:R-:W-:-:S05]  /*11c0*/  FFMA R13, R8, UR4, R11 ;  /* 0x00000004080d7c23 */ /* 0x001fca000800000b */
[----:B------:R1:W-:Y:S02]  /*11d0*/  STG.E desc[UR20][R14.64+0xc00], R13 ;  /* 0x000c000d0e007986 */ /* 0x0003e4000c101914 */
.L_x_29:
[----:B0-----:R-:W-:Y:S05]  /*11e0*/  BSYNC.RECONVERGENT B0 ;  /* 0x0000000000007941 */ /* 0x001fea0003800200 */
.L_x_28:
[----:B------:R-:W-:Y:S05]  /*11f0*/  @P1 BRA `(.L_x_30) ;  /* 0xfffffff800ec1947 */ /* 0x000fea000383ffff */
.L_x_27:
[----:B------:R-:W-:-:S13]  /*1200*/  ISETP.NE.AND P0, PT, R20, RZ, PT ;  /* 0x000000ff1400720c */ /* 0x000fda0003f05270 */
[----:B------:R-:W-:Y:S05]  /*1210*/  @!P0 EXIT ;  /* 0x000000000000894d */ /* 0x000fea0003800000 */
[----:B------:R-:W0:Y:S01]  /*1220*/  LDC R6, c[0x0][0x384] ;  /* 0x0000e100ff067b82 */ /* 0x000e220000000800 */
[----:B------:R-:W-:Y:S02]  /*1230*/  ISETP.GE.U32.AND P1, PT, R20, 0x4, PT ;  /* 0x000000041400780c */ /* 0x000fe40003f26070 */
[----:B0-----:R-:W-:-:S04]  /*1240*/  LOP3.LUT R22, R6, 0x3, RZ, 0xc0, !PT ;  /* 0x0000000306167812 */ /* 0x001fc800078ec0ff */
[----:B------:R-:W-:-:S07]  /*1250*/  ISETP.NE.AND P0, PT, R22, RZ, PT ;  /* 0x000000ff1600720c */ /* 0x000fce0003f05270 */
[----:B------:R-:W-:Y:S06]  /*1260*/  @!P1 BRA `(.L_x_31) ;  /* 0x0000000000b49947 */ /* 0x000fec0003800000 */
[----:B------:R-:W-:-:S05]  /*1270*/  IMAD R9, R7, 0x80, R0 ;  /* 0x0000008007097824 */ /* 0x000fca00078e0200 */
[----:B------:R-:W-:-:S13]  /*1280*/  ISETP.GE.AND P1, PT, R9, UR12, PT ;  /* 0x0000000c09007c0c */ /* 0x000fda000bf26270 */
[C---:B-1----:R-:W-:Y:S01]  /*1290*/  @!P1 IMAD.WIDE R12, R9.reuse, 0x4, R2 ;  /* 0x00000004090c9825 */ /* 0x042fe200078e0202 */
[----:B------:R-:W0:Y:S03]  /*12a0*/  @!P1 LDC R23, c[0x0][0x388] ;  /* 0x0000e200ff179b82 */ /* 0x000e260000000800 */
[C---:B------:R-:W-:Y:S02]  /*12b0*/  @!P1 IMAD.WIDE R14, R9.reuse, 0x4, R4 ;  /* 0x00000004090e9825 */ /* 0x040fe400078e0204 */
[----:B------:R-:W0:Y:S04]  /*12c0*/  @!P1 LDG.E R12, desc[UR20][R12.64] ;  /* 0x000000140c0c9981 */ /* 0x000e28000c1e1900 */
[----:B------:R-:W0:Y:S01]  /*12d0*/  @!P1 LDG.E R15, desc[UR20][R14.64] ;  /* 0x000000140e0f9981 */ /* 0x000e22000c1e1900 */
[----:B------:R-:W-:-:S02]  /*12e0*/  IADD3 R21, PT, PT, R9, 0x80, RZ ;  /* 0x0000008009157810 */ /* 0x000fc40007ffe0ff */
[----:B------:R-:W-:Y:S02]  /*12f0*/  MOV R10, 0x4 ;  /* 0x00000004000a7802 */ /* 0x000fe40000000f00 */
[----:B------:R-:W-:-:S03]  /*1300*/  ISETP.GE.AND P2, PT, R21, UR12, PT ;  /* 0x0000000c15007c0c */ /* 0x000fc6000bf46270 */
[----:B------:R-:W-:-:S10]  /*1310*/  @!P1 IMAD.WIDE R10, R9, R10, UR16 ;  /* 0x00000010090a9e25 */ /* 0x000fd4000f8e020a */
[C---:B------:R-:W-:Y:S01]  /*1320*/  @!P2 IMAD.WIDE R16, R21.reuse, 0x4, R2 ;  /* 0x000000041510a825 */ /* 0x040fe200078e0202 */
[----:B------:R-:W1:Y:S03]  /*1330*/  @!P2 LDC R25, c[0x0][0x388] ;  /* 0x0000e200ff19ab82 */ /* 0x000e660000000800 */
[----:B------:R-:W-:-:S04]  /*1340*/  @!P2 IMAD.WIDE R18, R21, 0x4, R4 ;  /* 0x000000041512a825 */ /* 0x000fc800078e0204 */
[----:B0-----:R-:W-:-:S05]  /*1350*/  @!P1 FFMA R23, R12, R23, R15 ;  /* 0x000000170c179223 */ /* 0x001fca000000000f */
[----:B------:R0:W-:Y:S04]  /*1360*/  @!P1 STG.E desc[UR20][R10.64], R23 ;  /* 0x000000170a009986 */ /* 0x0001e8000c101914 */
[----:B------:R-:W1:Y:S04]  /*1370*/  @!P2 LDG.E R16, desc[UR20][R16.64] ;  /* 0x000000141010a981 */ /* 0x000e68000c1e1900 */
[----:B------:R-:W1:Y:S01]  /*1380*/  @!P2 LDG.E R19, desc[UR20][R18.64] ;  /* 0x000000141213a981 */ /* 0x000e62000c1e1900 */
[----:B------:R-:W-:Y:S01]  /*1390*/  IADD3 R27, PT, PT, R9, 0x100, RZ ;  /* 0x00000100091b7810 */ /* 0x000fe20007ffe0ff */
[----:B------:R-:W-:-:S03]  /*13a0*/  IMAD.MOV.U32 R12, RZ, RZ, 0x4 ;  /* 0x00000004ff0c7424 */ /* 0x000fc600078e00ff */
[----:B------:R-:W-:Y:S01]  /*13b0*/  ISETP.GE.AND P1, PT, R27, UR12, PT ;  /* 0x0000000c1b007c0c */ /* 0x000fe2000bf26270 */
[----:B------:R-:W-:-:S12]  /*13c0*/  @!P2 IMAD.WIDE R12, R21, R12, UR16 ;  /* 0x00000010150cae25 */ /* 0x000fd8000f8e020c */
[----:B------:R-:W-:-:S04]  /*13d0*/  @!P1 IMAD.WIDE R14, R27, 0x4, R2 ;  /* 0x000000041b0e9825 */ /* 0x000fc800078e0202 */
[----:B------:R-:W-:-:S04]  /*13e0*/  @!P1 IMAD.WIDE R20, R27, 0x4, R4 ;  /* 0x000000041b149825 */ /* 0x000fc800078e0204 */
[----:B-1----:R-:W-:Y:S02]  /*13f0*/  @!P2 FFMA R25, R16, R25, R19 ;  /* 0x000000191019a223 */ /* 0x002fe40000000013 */
[----:B------:R-:W1:Y:S03]  /*1400*/  @!P1 LDC R19, c[0x0][0x388] ;  /* 0x0000e200ff139b82 */ /* 0x000e660000000800 */
[----:B------:R2:W-:Y:S04]  /*1410*/  @!P2 STG.E desc[UR20][R12.64], R25 ;  /* 0x000000190c00a986 */ /* 0x0005e8000c101914 */
[----:B------:R3:W1:Y:S04]  /*1420*/  @!P1 LDG.E R14, desc[UR20][R14.64] ;  /* 0x000000140e0e9981 */ /* 0x000668000c1e1900 */
[----:B------:R-:W1:Y:S01]  /*1430*/  @!P1 LDG.E R21, desc[UR20][R20.64] ;  /* 0x0000001414159981 */ /* 0x000e62000c1e1900 */
[----:B0-----:R-:W-:Y:S01]  /*1440*/  IADD3 R23, PT, PT, R9, 0x180, RZ ;  /* 0x0000018009177810 */ /* 0x001fe20007ffe0ff */
[----:B------:R-:W-:-:S03]  /*1450*/  HFMA2 R8, -RZ, RZ, 0, 2.384185791015625e-07 ;  /* 0x00000004ff087431 */ /* 0x000fc600000001ff */
[----:B------:R-:W-:Y:S02]  /*1460*/  ISETP.GE.AND P2, PT, R23, UR12, PT ;  /* 0x0000000c17007c0c */ /* 0x000fe4000bf46270 */
[----:B------:R-:W-:-:S11]  /*1470*/  @!P1 IMAD.WIDE R8, R27, R8, UR16 ;  /* 0x000000101b089e25 */ /* 0x000fd6000f8e0208 */
[C---:B------:R-:W-:Y:S01]  /*1480*/  @!P2 IMAD.WIDE R10, R23.reuse, 0x4, R2 ;  /* 0x00000004170aa825 */ /* 0x040fe200078e0202 */
[----:B---3--:R-:W0:Y:S03]  /*1490*/  @!P2 LDC R15, c[0x0][0x388] ;  /* 0x0000e200ff0fab82 */ /* 0x008e260000000800 */
[----:B------:R-:W-:-:S04]  /*14a0*/  @!P2 IMAD.WIDE R16, R23, 0x4, R4 ;  /* 0x000000041710a825 */ /* 0x000fc800078e0204 */
[----:B-1----:R-:W-:-:S05]  /*14b0*/  @!P1 FFMA R19, R14, R19, R21 ;  /* 0x000000130e139223 */ /* 0x002fca0000000015 */
[----:B------:R3:W-:Y:S04]  /*14c0*/  @!P1 STG.E desc[UR20][R8.64], R19 ;  /* 0x0000001308009986 */ /* 0x0007e8000c101914 */
[----:B------:R-:W0:Y:S04]  /*14d0*/  @!P2 LDG.E R10, desc[UR20][R10.64] ;  /* 0x000000140a0aa981 */ /* 0x000e28000c1e1900 */
[----:B------:R-:W0:Y:S01]  /*14e0*/  @!P2 LDG.E R17, desc[UR20][R16.64] ;  /* 0x000000141011a981 */ /* 0x000e22000c1e1900 */
[----:B--2---:R-:W-:Y:S01]  /*14f0*/  MOV R12, 0x4 ;  /* 0x00000004000c7802 */ /* 0x004fe20000000f00 */
[----:B------:R-:W-:-:S04]  /*1500*/  VIADD R7, R7, 0x4 ;  /* 0x0000000407077836 */ /* 0x000fc80000000000 */
[----:B------:R-:W-:-:S04]  /*1510*/  @!P2 IMAD.WIDE R12, R23, R12, UR16 ;  /* 0x00000010170cae25 */ /* 0x000fc8000f8e020c */
[----:B0-----:R-:W-:-:S05]  /*1520*/  @!P2 FFMA R15, R10, R15, R17 ;  /* 0x0000000f0a0fa223 */ /* 0x001fca0000000011 */
[----:B------:R3:W-:Y:S02]  /*1530*/  @!P2 STG.E desc[UR20][R12.64], R15 ;  /* 0x0000000f0c00a986 */ /* 0x0007e4000c101914 */
.L_x_31:
[----:B------:R-:W-:Y:S05]  /*1540*/  @!P0 EXIT ;  /* 0x000000000000894d */ /* 0x000fea0003800000 */
[----:B------:R-:W-:Y:S02]  /*1550*/  ISETP.NE.AND P0, PT, R22, 0x1, PT ;  /* 0x000000011600780c */ /* 0x000fe40003f05270 */
[----:B------:R-:W-:-:S04]  /*1560*/  LOP3.LUT R6, R6, 0x1, RZ, 0xc0, !PT ;  /* 0x0000000106067812 */ /* 0x000fc800078ec0ff */
[----:B------:R-:W-:-:S07]  /*1570*/  ISETP.NE.U32.AND P2, PT, R6, 0x1, PT ;  /* 0x000000010600780c */ /* 0x000fce0003f45070 */
[----:B------:R-:W-:Y:S06]  /*1580*/  @!P0 BRA `(.L_x_32) ;  /* 0x00000000005c8947 */ /* 0x000fec0003800000 */
[----:B-1-3--:R-:W-:-:S04]  /*1590*/  LEA R13, R7, R0, 0x7 ;  /* 0x00000000070d7211 */ /* 0x00afc800078e38ff */
[----:B------:R-:W-:-:S13]  /*15a0*/  ISETP.GE.AND P0, PT, R13, UR12, PT ;  /* 0x0000000c0d007c0c */ /* 0x000fda000bf06270 */
[C---:B------:R-:W-:Y:S01]  /*15b0*/  @!P0 IMAD.WIDE R8, R13.reuse, 0x4, R2 ;  /* 0x000000040d088825 */ /* 0x040fe200078e0202 */
[----:B------:R-:W0:Y:S03]  /*15c0*/  @!P0 LDC R19, c[0x0][0x388] ;  /* 0x0000e200ff138b82 */ /* 0x000e260000000800 */
[C---:B------:R-:W-:Y:S02]  /*15d0*/  @!P0 IMAD.WIDE R10, R13.reuse, 0x4, R4 ;  /* 0x000000040d0a8825 */ /* 0x040fe400078e0204 */
[----:B------:R-:W0:Y:S04]  /*15e0*/  @!P0 LDG.E R8, desc[UR20][R8.64] ;  /* 0x0000001408088981 */ /* 0x000e28000c1e1900 */
[----:B------:R-:W0:Y:S01]  /*15f0*/  @!P0 LDG.E R11, desc[UR20][R10.64] ;  /* 0x000000140a0b8981 */ /* 0x000e22000c1e1900 */
[----:B------:R-:W-:Y:S01]  /*1600*/  IADD3 R21, PT, PT, R13, 0x80, RZ ;  /* 0x000000800d157810 */ /* 0x000fe20007ffe0ff */
[----:B------:R-:W-:-:S03]  /*1610*/  HFMA2 R12, -RZ, RZ, 0, 2.384185791015625e-07 ;  /* 0x00000004ff0c7431 */ /* 0x000fc600000001ff */
[----:B------:R-:W-:Y:S02]  /*1620*/  ISETP.GE.AND P1, PT, R21, UR12, PT ;  /* 0x0000000c15007c0c */ /* 0x000fe4000bf26270 */
[----:B------:R-:W-:-:S11]  /*1630*/  @!P0 IMAD.WIDE R12, R13, R12, UR16 ;  /* 0x000000100d0c8e25 */ /* 0x000fd6000f8e020c */
[----:B------:R-:W-:-:S04]  /*1640*/  @!P1 IMAD.WIDE R14, R21, 0x4, R2 ;  /* 0x00000004150e9825 */ /* 0x000fc800078e0202 */
[----:B------:R-:W-:-:S04]  /*1650*/  @!P1 IMAD.WIDE R16, R21, 0x4, R4 ;  /* 0x0000000415109825 */ /* 0x000fc800078e0204 */
[----:B0-----:R-:W-:Y:S02]  /*1660*/  @!P0 FFMA R19, R8, R19, R11 ;  /* 0x0000001308138223 */ /* 0x001fe4000000000b */
[----:B------:R-:W0:Y:S03]  /*1670*/  @!P1 LDC R11, c[0x0][0x388] ;  /* 0x0000e200ff0b9b82 */ /* 0x000e260000000800 */
[----:B------:R2:W-:Y:S04]  /*1680*/  @!P0 STG.E desc[UR20][R12.64], R19 ;  /* 0x000000130c008986 */ /* 0x0005e8000c101914 */
[----:B------:R-:W0:Y:S04]  /*1690*/  @!P1 LDG.E R14, desc[UR20][R14.64] ;  /* 0x000000140e0e9981 */ /* 0x000e28000c1e1900 */
[----:B------:R-:W0:Y:S01]  /*16a0*/  @!P1 LDG.E R17, desc[UR20][R16.64] ;  /* 0x0000001410119981 */ /* 0x000e22000c1e1900 */
[----:B------:R-:W-:Y:S01]  /*16b0*/  IMAD.MOV.U32 R8, RZ, RZ, 0x4 ;  /* 0x00000004ff087424 */ /* 0x000fe200078e00ff */
[----:B------:R-:W-:-:S03]  /*16c0*/  IADD3 R7, PT, PT, R7, 0x2, RZ ;  /* 0x0000000207077810 */ /* 0x000fc60007ffe0ff */
[----:B------:R-:W-:-:S04]  /*16d0*/  @!P1 IMAD.WIDE R8, R21, R8, UR16 ;  /* 0x0000001015089e25 */ /* 0x000fc8000f8e0208 */
[----:B0-----:R-:W-:-:S05]  /*16e0*/  @!P1 FFMA R11, R14, R11, R17 ;  /* 0x0000000b0e0b9223 */ /* 0x001fca0000000011 */
[----:B------:R2:W-:Y:S02]  /*16f0*/  @!P1 STG.E desc[UR20][R8.64], R11 ;  /* 0x0000000b08009986 */ /* 0x0005e4000c101914 */
.L_x_32:
[----:B------:R-:W-:Y:S05]  /*1700*/  @P2 EXIT ;  /* 0x000000000000294d */ /* 0x000fea0003800000 */
[----:B------:R-:W-:-:S04]  /*1710*/  LEA R7, R7, R0, 0x7 ;  /* 0x0000000007077211 */ /* 0x000fc800078e38ff */
[----:B------:R-:W-:-:S13]  /*1720*/  ISETP.GE.AND P0, PT, R7, UR12, PT ;  /* 0x0000000c07007c0c */ /* 0x000fda000bf06270 */
[----:B------:R-:W-:Y:S05]  /*1730*/  @P0 EXIT ;  /* 0x000000000000094d */ /* 0x000fea0003800000 */
[C---:B------:R-:W-:Y:S01]  /*1740*/  IMAD.WIDE R2, R7.reuse, 0x4, R2 ;  /* 0x0000000407027825 */ /* 0x040fe200078e0202 */
[----:B------:R-:W2:Y:S03]  /*1750*/  LDCU UR4, c[0x0][0x388] ;  /* 0x00007100ff0477ac */ /* 0x000ea60008000800 */
[----:B------:R-:W-:Y:S02]  /*1760*/  IMAD.WIDE R4, R7, 0x4, R4 ;  /* 0x0000000407047825 */ /* 0x000fe400078e0204 */
[----:B------:R-:W2:Y:S04]  /*1770*/  LDG.E R2, desc[UR20][R2.64] ;  /* 0x0000001402027981 */ /* 0x000ea8000c1e1900 */
[----:B------:R-:W2:Y:S01]  /*1780*/  LDG.E R5, desc[UR20][R4.64] ;  /* 0x0000001404057981 */ /* 0x000ea2000c1e1900 */
[----:B------:R-:W-:-:S05]  /*1790*/  MOV R6, 0x4 ;  /* 0x0000000400067802 */ /* 0x000fca0000000f00 */
[----:B------:R-:W-:-:S04]  /*17a0*/  IMAD.WIDE R6, R7, R6, UR16 ;  /* 0x0000001007067e25 */ /* 0x000fc8000f8e0206 */
[----:B--23--:R-:W-:-:S05]  /*17b0*/  FFMA R9, R2, UR4, R5 ;  /* 0x0000000402097c23 */ /* 0x00cfca0008000005 */
[----:B------:R-:W-:Y:S01]  /*17c0*/  STG.E desc[UR20][R6.64], R9 ;  /* 0x0000000906007986 */ /* 0x000fe2000c101914 */
[----:B------:R-:W-:Y:S05]  /*17d0*/  EXIT ;  /* 0x000000000000794d */ /* 0x000fea0003800000 */
.L_x_33:
        /* <DEDUP_REMOVED lines=10> */
.L_x_36:


//--------------------- .text._ZN3cub18CUB_300001_SM_10006detail11EmptyKernelIvEEvv --------------------------
	.section	.text._ZN3cub18CUB_300001_SM_10006detail11EmptyKernelIvEEvv,"ax",@progbits
	.align	128
        .global         _ZN3cub18CUB_300001_SM_10006detail11EmptyKernelIvEEvv
        .type           _ZN3cub18CUB_300001_SM_10006detail11EmptyKernelIvEEvv,@function
        .size           _ZN3cub18CUB_300001_SM_10006detail11EmptyKernelIvEEvv,(.L_x_37 - _ZN3cub18CUB_300001_SM_10006detail11EmptyKernelIvEEvv)
        .other          _ZN3cub18CUB_300001_SM_10006detail11EmptyKernelIvEEvv,@"STO_CUDA_ENTRY STV_DEFAULT"
_ZN3cub18CUB_300001_SM_10006detail11EmptyKernelIvEEvv:
.text._ZN3cub18CUB_300001_SM_10006detail11EmptyKernelIvEEvv:
[----:B------:R-:W-:Y:S01]  /*0000*/  LDC R1, c[0x0][0x37c] ;  /* 0x0000df00ff017b82 */ /* 0x000fe20000000800 */
[----:B------:R-:W-:Y:S05]  /*0010*/  EXIT ;  /* 0x000000000000794d */ /* 0x000fea0003800000 */
.L_x_34:
        /* <DEDUP_REMOVED lines=14> */
.L_x_37:


//--------------------- .nv.shared.reserved.0     --------------------------
	.section	.nv.shared.reserved.0,"aw",@nobits
	.weak		__nv_reservedSMEM_offset_0_alias
	.size		__nv_reservedSMEM_offset_0_alias, 0, 64
	.other		__nv_reservedSMEM_offset_0_alias,@"STO_CUDA_RESERVED_SHARED STV_DEFAULT"
__nv_reservedSMEM_offset_0_alias:
	.zero		0
	.zero		64


//--------------------- .nv.global                --------------------------
	.section	.nv.global,"aw",@nobits
.nv.global:
	.type		_ZN34_INTERNAL_33b54276_4_k_cu_1bfc1b366thrust24THRUST_300001_SM_1000_NS3seqE,@object
	.size		_ZN34_INTERNAL_33b54276_4_k_cu_1bfc1b366thrust24THRUST_300001_SM_1000_NS3seqE,(_ZN34_INTERNAL_33b54276_4_k_cu_1bfc1b364cuda3std3__48in_placeE - _ZN34_INTERNAL_33b54276_4_k_cu_1bfc1b366thrust24THRUST_300001_SM_1000_NS3seqE)
_ZN34_INTERNAL_33b54276_4_k_cu_1bfc1b366thrust24THRUST_300001_SM_1000_NS3seqE:
	.zero		1
	.type		_ZN34_INTERNAL_33b54276_4_k_cu_1bfc1b364cuda3std3__48in_placeE,@object
	.size		_ZN34_INTERNAL_33b54276_4_k_cu_1bfc1b364cuda3std3__48in_placeE,(_ZN34_INTERNAL_33b54276_4_k_cu_1bfc1b364cuda3std6ranges3__45__cpo4sizeE - _ZN34_INTERNAL_33b54276_4_k_cu_1bfc1b364cuda3std3__48in_placeE)
_ZN34_INTERNAL_33b54276_4_k_cu_1bfc1b364cuda3std3__48in_placeE:
	.zero		1
	.type		_ZN34_INTERNAL_33b54276_4_k_cu_1bfc1b364cuda3std6ranges3__45__cpo4sizeE,@object
	.size		_ZN34_INTERNAL_33b54276_4_k_cu_1bfc1b364cuda3std6ranges3__45__cpo4sizeE,(_ZN34_INTERNAL_33b54276_4_k_cu_1bfc1b366thrust24THRUST_300001_SM_1000_NS12placeholders2_3E - _ZN34_INTERNAL_33b54276_4_k_cu_1bfc1b364cuda3std6ranges3__45__cpo4sizeE)
_ZN34_INTERNAL_33b54276_4_k_cu_1bfc1b364cuda3std6ranges3__45__cpo4sizeE:
	.zero		1
	.type		_ZN34_INTERNAL_33b54276_4_k_cu_1bfc1b366thrust24THRUST_300001_SM_1000_NS12placeholders2_3E,@object
	.size		_ZN34_INTERNAL_33b54276_4_k_cu_1bfc1b366thrust24THRUST_300001_SM_1000_NS12placeholders2_3E,(_ZN34_INTERNAL_33b54276_4_k_cu_1bfc1b364cuda3std3__45__cpo6cbeginE - _ZN34_INTERNAL_33b54276_4_k_cu_1bfc1b366thrust24THRUST_300001_SM_1000_NS12placeholders2_3E)
_ZN34_INTERNAL_33b54276_4_k_cu_1bfc1b366thrust24THRUST_300001_SM_1000_NS12placeholders2_3E:
	.zero		1
	.type		_ZN34_INTERNAL_33b54276_4_k_cu_1bfc1b364cuda3std3__45__cpo6cbeginE,@object
	.size		_ZN34_INTERNAL_33b54276_4_k_cu_1bfc1b364cuda3std3__45__cpo6cbeginE,(_ZN34_INTERNAL_33b54276_4_k_cu_1bfc1b364cuda3std6ranges3__45__cpo6cbeginE - _ZN34_INTERNAL_33b54276_4_k_cu_1bfc1b364cuda3std3__45__cpo6cbeginE)
_ZN34_INTERNAL_33b54276_4_k_cu_1bfc1b364cuda3std3__45__cpo6cbeginE:
	.zero		1
	.type		_ZN34_INTERNAL_33b54276_4_k_cu_1bfc1b364cuda3std6ranges3__45__cpo6cbeginE,@object
	.size		_ZN34_INTERNAL_33b54276_4_k_cu_1bfc1b364cuda3std6ranges3__45__cpo6cbeginE,(_ZN34_INTERNAL_33b54276_4_k_cu_1bfc1b366thrust24THRUST_300001_SM_1000_NS12placeholders2_7E - _ZN34_INTERNAL_33b54276_4_k_cu_1bfc1b364cuda3std6ranges3__45__cpo6cbeginE)
_ZN34_INTERNAL_33b54276_4_k_cu_1bfc1b364cuda3std6ranges3__45__cpo6cbeginE:
	.zero		1
	.type		_ZN34_INTERNAL_33b54276_4_k_cu_1bfc1b366thrust24THRUST_300001_SM_1000_NS12placeholders2_7E,@object
	.size		_ZN34_INTERNAL_33b54276_4_k_cu_1bfc1b366thrust24THRUST_300001_SM_1000_NS12placeholders2_7E,(_ZN34_INTERNAL_33b54276_4_k_cu_1bfc1b364cuda3std3__45__cpo7crbeginE - _ZN34_INTERNAL_33b54276_4_k_cu_1bfc1b366thrust24THRUST_300001_SM_1000_NS12placeholders2_7E)
_ZN34_INTERNAL_33b54276_4_k_cu_1bfc1b366thrust24THRUST_300001_SM_1000_NS12placeholders2_7E:
	.zero		1
	.type		_ZN34_INTERNAL_33b54276_4_k_cu_1bfc1b364cuda3std3__45__cpo7crbeginE,@object
	.size		_ZN34_INTERNAL_33b54276_4_k_cu_1bfc1b364cuda3std3__45__cpo7crbeginE,(_ZN34_INTERNAL_33b54276_4_k_cu_1bfc1b364cuda3std6ranges3__45__cpo4nextE - _ZN34_INTERNAL_33b54276_4_k_cu_1bfc1b364cuda3std3__45__cpo7crbeginE)
_ZN34_INTERNAL_33b54276_4_k_cu_1bfc1b364cuda3std3__45__cpo7crbeginE:
	.zero		1
	.type		_ZN34_INTERNAL_33b54276_4_k_cu_1bfc1b364cuda3std6ranges3__45__cpo4nextE,@object
	.size		_ZN34_INTERNAL_33b54276_4_k_cu_1bfc1b364cuda3std6ranges3__45__cpo4nextE,(_ZN34_INTERNAL_33b54276_4_k_cu_1bfc1b364cuda3std6ranges3__45__cpo4swapE - _ZN34_INTERNAL_33b54276_4_k_cu_1bfc1b364cuda3std6ranges3__45__cpo4nextE)
_ZN34_INTERNAL_33b54276_4_k_cu_1bfc1b364cuda3std6ranges3__45__cpo4nextE:
	.zero		1
	.type		_ZN34_INTERNAL_33b54276_4_k_cu_1bfc1b364cuda3std6ranges3__45__cpo4swapE,@object
	.size		_ZN34_INTERNAL_33b54276_4_k_cu_1bfc1b364cuda3std6ranges3__45__cpo4swapE,(_ZN34_INTERNAL_33b54276_4_k_cu_1bfc1b366thrust24THRUST_300001_SM_1000_NS8cuda_cub10par_nosyncE - _ZN34_INTERNAL_33b54276_4_k_cu_1bfc1b364cuda3std6ranges3__45__cpo4swapE)
_ZN34_INTERNAL_33b54276_4_k_cu_1bfc1b364cuda3std6ranges3__45__cpo4swapE:
	.zero		1
	.type		_ZN34_INTERNAL_33b54276_4_k_cu_1bfc1b366thrust24THRUST_300001_SM_1000_NS8cuda_cub10par_nosyncE,@object
	.size		_ZN34_INTERNAL_33b54276_4_k_cu_1bfc1b366thrust24THRUST_300001_SM_1000_NS8cuda_cub10par_nosyncE,(_ZN34_INTERNAL_33b54276_4_k_cu_1bfc1b366thrust24THRUST_300001_SM_1000_NS12placeholders2_9E - _ZN34_INTERNAL_33b54276_4_k_cu_1bfc1b366thrust24THRUST_300001_SM_1000_NS8cuda_cub10par_nosyncE)
_ZN34_INTERNAL_33b54276_4_k_cu_1bfc1b366thrust24THRUST_300001_SM_1000_NS8cuda_cub10par_nosyncE:
	.zero		1
	.type		_ZN34_INTERNAL_33b54276_4_k_cu_1bfc1b366thrust24THRUST_300001_SM_1000_NS12placeholders2_9E,@object
	.size		_ZN34_INTERNAL_33b54276_4_k_cu_1bfc1b366thrust24THRUST_300001_SM_1000_NS12placeholders2_9E,(_ZN34_INTERNAL_33b54276_4_k_cu_1bfc1b364cuda3std3__436_GLOBAL__N__33b54276_4_k_cu_1bfc1b366ignoreE - _ZN34_INTERNAL_33b54276_4_k_cu_1bfc1b366thrust24THRUST_300001_SM_1000_NS12placeholders2_9E)
_ZN34_INTERNAL_33b54276_4_k_cu_1bfc1b366thrust24THRUST_300001_SM_1000_NS12placeholders2_9E:
	.zero		1
	.type		_ZN34_INTERNAL_33b54276_4_k_cu_1bfc1b364cuda3std3__436_GLOBAL__N__33b54276_4_k_cu_1bfc1b366ignoreE,@object
	.size		_ZN34_INTERNAL_33b54276_4_k_cu_1bfc1b364cuda3std3__436_GLOBAL__N__33b54276_4_k_cu_1bfc1b366ignoreE,(_ZN34_INTERNAL_33b54276_4_k_cu_1bfc1b364cuda3std6ranges3__45__cpo4dataE - _ZN34_INTERNAL_33b54276_4_k_cu_1bfc1b364cuda3std3__436_GLOBAL__N__33b54276_4_k_cu_1bfc1b366ignoreE)
_ZN34_INTERNAL_33b54276_4_k_cu_1bfc1b364cuda3std3__436_GLOBAL__N__33b54276_4_k_cu_1bfc1b366ignoreE:
	.zero		1
	.type		_ZN34_INTERNAL_33b54276_4_k_cu_1bfc1b364cuda3std6ranges3__45__cpo4dataE,@object
	.size		_ZN34_INTERNAL_33b54276_4_k_cu_1bfc1b364cuda3std6ranges3__45__cpo4dataE,(_ZN34_INTERNAL_33b54276_4_k_cu_1bfc1b366thrust24THRUST_300001_SM_1000_NS12placeholders2_1E - _ZN34_INTERNAL_33b54276_4_k_cu_1bfc1b364cuda3std6ranges3__45__cpo4dataE)
_ZN34_INTERNAL_33b54276_4_k_cu_1bfc1b364cuda3std6ranges3__45__cpo4dataE:
	.zero		1
	.type		_ZN34_INTERNAL_33b54276_4_k_cu_1bfc1b366thrust24THRUST_300001_SM_1000_NS12placeholders2_1E,@object
	.size		_ZN34_INTERNAL_33b54276_4_k_cu_1bfc1b366thrust24THRUST_300001_SM_1000_NS12placeholders2_1E,(_ZN34_INTERNAL_33b54276_4_k_cu_1bfc1b364cuda3std3__45__cpo5beginE - _ZN34_INTERNAL_33b54276_4_k_cu_1bfc1b366thrust24THRUST_300001_SM_1000_NS12placeholders2_1E)
_ZN34_INTERNAL_33b54276_4_k_cu_1bfc1b366thrust24THRUST_300001_SM_1000_NS12placeholders2_1E:
	.zero		1
	.type		_ZN34_INTERNAL_33b54276_4_k_cu_1bfc1b364cuda3std3__45__cpo5beginE,@object
	.size		_ZN34_INTERNAL_33b54276_4_k_cu_1bfc1b364cuda3std3__45__cpo5beginE,(_ZN34_INTERNAL_33b54276_4_k_cu_1bfc1b364cuda3std6ranges3__45__cpo5beginE - _ZN34_INTERNAL_33b54276_4_k_cu_1bfc1b364cuda3std3__45__cpo5beginE)
_ZN34_INTERNAL_33b54276_4_k_cu_1bfc1b364cuda3std3__45__cpo5beginE:
	.zero		1
	.type		_ZN34_INTERNAL_33b54276_4_k_cu_1bfc1b364cuda3std6ranges3__45__cpo5beginE,@object
	.size		_ZN34_INTERNAL_33b54276_4_k_cu_1bfc1b364cuda3std6ranges3__45__cpo5beginE,(_ZN34_INTERNAL_33b54276_4_k_cu_1bfc1b366thrust24THRUST_300001_SM_1000_NS12placeholders2_5E - _ZN34_INTERNAL_33b54276_4_k_cu_1bfc1b364cuda3std6ranges3__45__cpo5beginE)
_ZN34_INTERNAL_33b54276_4_k_cu_1bfc1b364cuda3std6ranges3__45__cpo5beginE:
	.zero		1
	.type		_ZN34_INTERNAL_33b54276_4_k_cu_1bfc1b366thrust24THRUST_300001_SM_1000_NS12placeholders2_5E,@object
	.size		_ZN34_INTERNAL_33b54276_4_k_cu_1bfc1b366thrust24THRUST_300001_SM_1000_NS12placeholders2_5E,(_ZN34_INTERNAL_33b54276_4_k_cu_1bfc1b364cuda3std3__45__cpo6rbeginE - _ZN34_INTERNAL_33b54276_4_k_cu_1bfc1b366thrust24THRUST_300001_SM_1000_NS12placeholders2_5E)
_ZN34_INTERNAL_33b54276_4_k_cu_1bfc1b366thrust24THRUST_300001_SM_1000_NS12placeholders2_5E:
	.zero		1
	.type		_ZN34_INTERNAL_33b54276_4_k_cu_1bfc1b364cuda3std3__45__cpo6rbeginE,@object
	.size		_ZN34_INTERNAL_33b54276_4_k_cu_1bfc1b364cuda3std3__45__cpo6rbeginE,(_ZN34_INTERNAL_33b54276_4_k_cu_1bfc1b364cuda3std6ranges3__45__cpo7advanceE - _ZN34_INTERNAL_33b54276_4_k_cu_1bfc1b364cuda3std3__45__cpo6rbeginE)
_ZN34_INTERNAL_33b54276_4_k_cu_1bfc1b364cuda3std3__45__cpo6rbeginE:
	.zero		1
	.type		_ZN34_INTERNAL_33b54276_4_k_cu_1bfc1b364cuda3std6ranges3__45__cpo7advanceE,@object
	.size		_ZN34_INTERNAL_33b54276_4_k_cu_1bfc1b364cuda3std6ranges3__45__cpo7advanceE,(_ZN34_INTERNAL_33b54276_4_k_cu_1bfc1b364cuda3std3__47nulloptE - _ZN34_INTERNAL_33b54276_4_k_cu_1bfc1b364cuda3std6ranges3__45__cpo7advanceE)
_ZN34_INTERNAL_33b54276_4_k_cu_1bfc1b364cuda3std6ranges3__45__cpo7advanceE:
	.zero		1
	.type		_ZN34_INTERNAL_33b54276_4_k_cu_1bfc1b364cuda3std3__47nulloptE,@object
	.size		_ZN34_INTERNAL_33b54276_4_k_cu_1bfc1b364cuda3std3__47nulloptE,(_ZN34_INTERNAL_33b54276_4_k_cu_1bfc1b364cuda3std6ranges3__45__cpo8distanceE - _ZN34_INTERNAL_33b54276_4_k_cu_1bfc1b364cuda3std3__47nulloptE)
_ZN34_INTERNAL_33b54276_4_k_cu_1bfc1b364cuda3std3__47nulloptE:
	.zero		1
	.type		_ZN34_INTERNAL_33b54276_4_k_cu_1bfc1b364cuda3std6ranges3__45__cpo8distanceE,@object
	.size		_ZN34_INTERNAL_33b54276_4_k_cu_1bfc1b364cuda3std6ranges3__45__cpo8distanceE,(_ZN34_INTERNAL_33b54276_4_k_cu_1bfc1b366thrust24THRUST_300001_SM_1000_NS12placeholders3_10E - _ZN34_INTERNAL_33b54276_4_k_cu_1bfc1b364cuda3std6ranges3__45__cpo8distanceE)
_ZN34_INTERNAL_33b54276_4_k_cu_1bfc1b364cuda3std6ranges3__45__cpo8distanceE:
	.zero		1
	.type		_ZN34_INTERNAL_33b54276_4_k_cu_1bfc1b366thrust24THRUST_300001_SM_1000_NS12placeholders3_10E,@object
	.size		_ZN34_INTERNAL_33b54276_4_k_cu_1bfc1b366thrust24THRUST_300001_SM_1000_NS12placeholders3_10E,(_ZN34_INTERNAL_33b54276_4_k_cu_1bfc1b364cuda3std3__419piecewise_constructE - _ZN34_INTERNAL_33b54276_4_k_cu_1bfc1b366thrust24THRUST_300001_SM_1000_NS12placeholders3_10E)
_ZN34_INTERNAL_33b54276_4_k_cu_1bfc1b366thrust24THRUST_300001_SM_1000_NS12placeholders3_10E:
	.zero		1
	.type		_ZN34_INTERNAL_33b54276_4_k_cu_1bfc1b364cuda3std3__419piecewise_constructE,@object
	.size		_ZN34_INTERNAL_33b54276_4_k_cu_1bfc1b364cuda3std3__419piecewise_constructE,(_ZN34_INTERNAL_33b54276_4_k_cu_1bfc1b364cuda3std6ranges3__45__cpo5cdataE - _ZN34_INTERNAL_33b54276_4_k_cu_1bfc1b364cuda3std3__419piecewise_constructE)
_ZN34_INTERNAL_33b54276_4_k_cu_1bfc1b364cuda3std3__419piecewise_constructE:
	.zero		1
	.type		_ZN34_INTERNAL_33b54276_4_k_cu_1bfc1b364cuda3std6ranges3__45__cpo5cdataE,@object
	.size		_ZN34_INTERNAL_33b54276_4_k_cu_1bfc1b364cuda3std6ranges3__45__cpo5cdataE,(_ZN34_INTERNAL_33b54276_4_k_cu_1bfc1b366thrust24THRUST_300001_SM_1000_NS12placeholders2_2E - _ZN34_INTERNAL_33b54276_4_k_cu_1bfc1b364cuda3std6ranges3__45__cpo5cdataE)
_ZN34_INTERNAL_33b54276_4_k_cu_1bfc1b364cuda3std6ranges3__45__cpo5cdataE:
	.zero		1
	.type		_ZN34_INTERNAL_33b54276_4_k_cu_1bfc1b366thrust24THRUST_300001_SM_1000_NS12placeholders2_2E,@object
	.size		_ZN34_INTERNAL_33b54276_4_k_cu_1bfc1b366thrust24THRUST_300001_SM_1000_NS12placeholders2_2E,(_ZN34_INTERNAL_33b54276_4_k_cu_1bfc1b364cuda3std3__45__cpo3endE - _ZN34_INTERNAL_33b54276_4_k_cu_1bfc1b366thrust24THRUST_300001_SM_1000_NS12placeholders2_2E)
_ZN34_INTERNAL_33b54276_4_k_cu_1bfc1b366thrust24THRUST_300001_SM_1000_NS12placeholders2_2E:
	.zero		1
	.type		_ZN34_INTERNAL_33b54276_4_k_cu_1bfc1b364cuda3std3__45__cpo3endE,@object
	.size		_ZN34_INTERNAL_33b54276_4_k_cu_1bfc1b364cuda3std3__45__cpo3endE,(_ZN34_INTERNAL_33b54276_4_k_cu_1bfc1b364cuda3std6ranges3__45__cpo3endE - _ZN34_INTERNAL_33b54276_4_k_cu_1bfc1b364cuda3std3__45__cpo3endE)
_ZN34_INTERNAL_33b54276_4_k_cu_1bfc1b364cuda3std3__45__cpo3endE:
	.zero		1
	.type		_ZN34_INTERNAL_33b54276_4_k_cu_1bfc1b364cuda3std6ranges3__45__cpo3endE,@object
	.size		_ZN34_INTERNAL_33b54276_4_k_cu_1bfc1b364cuda3std6ranges3__45__cpo3endE,(_ZN34_INTERNAL_33b54276_4_k_cu_1bfc1b366thrust24THRUST_300001_SM_1000_NS12placeholders2_6E - _ZN34_INTERNAL_33b54276_4_k_cu_1bfc1b364cuda3std6ranges3__45__cpo3endE)
_ZN34_INTERNAL_33b54276_4_k_cu_1bfc1b364cuda3std6ranges3__45__cpo3endE:
	.zero		1
	.type		_ZN34_INTERNAL_33b54276_4_k_cu_1bfc1b366thrust24THRUST_300001_SM_1000_NS12placeholders2_6E,@object
	.size		_ZN34_INTERNAL_33b54276_4_k_cu_1bfc1b366thrust24THRUST_300001_SM_1000_NS12placeholders2_6E,(_ZN34_INTERNAL_33b54276_4_k_cu_1bfc1b364cuda3std3__45__cpo4rendE - _ZN34_INTERNAL_33b54276_4_k_cu_1bfc1b366thrust24THRUST_300001_SM_1000_NS12placeholders2_6E)
_ZN34_INTERNAL_33b54276_4_k_cu_1bfc1b366thrust24THRUST_300001_SM_1000_NS12placeholders2_6E:
	.zero		1
	.type		_ZN34_INTERNAL_33b54276_4_k_cu_1bfc1b364cuda3std3__45__cpo4rendE,@object
	.size		_ZN34_INTERNAL_33b54276_4_k_cu_1bfc1b364cuda3std3__45__cpo4rendE,(_ZN34_INTERNAL_33b54276_4_k_cu_1bfc1b364cuda3std6ranges3__45__cpo9iter_swapE - _ZN34_INTERNAL_33b54276_4_k_cu_1bfc1b364cuda3std3__45__cpo4rendE)
_ZN34_INTERNAL_33b54276_4_k_cu_1bfc1b364cuda3std3__45__cpo4rendE:
	.zero		1
	.type		_ZN34_INTERNAL_33b54276_4_k_cu_1bfc1b364cuda3std6ranges3__45__cpo9iter_swapE,@object
	.size		_ZN34_INTERNAL_33b54276_4_k_cu_1bfc1b364cuda3std6ranges3__45__cpo9iter_swapE,(_ZN34_INTERNAL_33b54276_4_k_cu_1bfc1b364cuda3std3__48unexpectE - _ZN34_INTERNAL_33b54276_4_k_cu_1bfc1b364cuda3std6ranges3__45__cpo9iter_swapE)
_ZN34_INTERNAL_33b54276_4_k_cu_1bfc1b364cuda3std6ranges3__45__cpo9iter_swapE:
	.zero		1
	.type		_ZN34_INTERNAL_33b54276_4_k_cu_1bfc1b364cuda3std3__48unexpectE,@object
	.size		_ZN34_INTERNAL_33b54276_4_k_cu_1bfc1b364cuda3std3__48unexpectE,(_ZN34_INTERNAL_33b54276_4_k_cu_1bfc1b366thrust24THRUST_300001_SM_1000_NS8cuda_cub3parE - _ZN34_INTERNAL_33b54276_4_k_cu_1bfc1b364cuda3std3__48unexpectE)
_ZN34_INTERNAL_33b54276_4_k_cu_1bfc1b364cuda3std3__48unexpectE:
	.zero		1
	.type		_ZN34_INTERNAL_33b54276_4_k_cu_1bfc1b366thrust24THRUST_300001_SM_1000_NS8cuda_cub3parE,@object
	.size		_ZN34_INTERNAL_33b54276_4_k_cu_1bfc1b366thrust24THRUST_300001_SM_1000_NS8cuda_cub3parE,(_ZN34_INTERNAL_33b54276_4_k_cu_1bfc1b366thrust24THRUST_300001_SM_1000_NS12placeholders2_4E - _ZN34_INTERNAL_33b54276_4_k_cu_1bfc1b366thrust24THRUST_300001_SM_1000_NS8cuda_cub3parE)
_ZN34_INTERNAL_33b54276_4_k_cu_1bfc1b366thrust24THRUST_300001_SM_1000_NS8cuda_cub3parE:
	.zero		1
	.type		_ZN34_INTERNAL_33b54276_4_k_cu_1bfc1b366thrust24THRUST_300001_SM_1000_NS12placeholders2_4E,@object
	.size		_ZN34_INTERNAL_33b54276_4_k_cu_1bfc1b366thrust24THRUST_300001_SM_1000_NS12placeholders2_4E,(_ZN34_INTERNAL_33b54276_4_k_cu_1bfc1b364cuda3std3__45__cpo4cendE - _ZN34_INTERNAL_33b54276_4_k_cu_1bfc1b366thrust24THRUST_300001_SM_1000_NS12placeholders2_4E)
_ZN34_INTERNAL_33b54276_4_k_cu_1bfc1b366thrust24THRUST_300001_SM_1000_NS12placeholders2_4E:
	.zero		1
	.type		_ZN34_INTERNAL_33b54276_4_k_cu_1bfc1b364cuda3std3__45__cpo4cendE,@object
	.size		_ZN34_INTERNAL_33b54276_4_k_cu_1bfc1b364cuda3std3__45__cpo4cendE,(_ZN34_INTERNAL_33b54276_4_k_cu_1bfc1b364cuda3std6ranges3__45__cpo4cendE - _ZN34_INTERNAL_33b54276_4_k_cu_1bfc1b364cuda3std3__45__cpo4cendE)
_ZN34_INTERNAL_33b54276_4_k_cu_1bfc1b364cuda3std3__45__cpo4cendE:
	.zero		1
	.type		_ZN34_INTERNAL_33b54276_4_k_cu_1bfc1b364cuda3std6ranges3__45__cpo4cendE,@object
	.size		_ZN34_INTERNAL_33b54276_4_k_cu_1bfc1b364cuda3std6ranges3__45__cpo4cendE,(_ZN34_INTERNAL_33b54276_4_k_cu_1bfc1b364cuda3std3__420unreachable_sentinelE - _ZN34_INTERNAL_33b54276_4_k_cu_1bfc1b364cuda3std6ranges3__45__cpo4cendE)
_ZN34_INTERNAL_33b54276_4_k_cu_1bfc1b364cuda3std6ranges3__45__cpo4cendE:
	.zero		1
	.type		_ZN34_INTERNAL_33b54276_4_k_cu_1bfc1b364cuda3std3__420unreachable_sentinelE,@object
	.size		_ZN34_INTERNAL_33b54276_4_k_cu_1bfc1b364cuda3std3__420unreachable_sentinelE,(_ZN34_INTERNAL_33b54276_4_k_cu_1bfc1b364cuda3std6ranges3__45__cpo5ssizeE - _ZN34_INTERNAL_33b54276_4_k_cu_1bfc1b364cuda3std3__420unreachable_sentinelE)
_ZN34_INTERNAL_33b54276_4_k_cu_1bfc1b364cuda3std3__420unreachable_sentinelE:
	.zero		1
	.type		_ZN34_INTERNAL_33b54276_4_k_cu_1bfc1b364cuda3std6ranges3__45__cpo5ssizeE,@object
	.size		_ZN34_INTERNAL_33b54276_4_k_cu_1bfc1b364cuda3std6ranges3__45__cpo5ssizeE,(_ZN34_INTERNAL_33b54276_4_k_cu_1bfc1b366thrust24THRUST_300001_SM_1000_NS12placeholders2_8E - _ZN34_INTERNAL_33b54276_4_k_cu_1bfc1b364cuda3std6ranges3__45__cpo5ssizeE)
_ZN34_INTERNAL_33b54276_4_k_cu_1bfc1b364cuda3std6ranges3__45__cpo5ssizeE:
	.zero		1
	.type		_ZN34_INTERNAL_33b54276_4_k_cu_1bfc1b366thrust24THRUST_300001_SM_1000_NS12placeholders2_8E,@object
	.size		_ZN34_INTERNAL_33b54276_4_k_cu_1bfc1b366thrust24THRUST_300001_SM_1000_NS12placeholders2_8E,(_ZN34_INTERNAL_33b54276_4_k_cu_1bfc1b364cuda3std3__45__cpo5crendE - _ZN34_INTERNAL_33b54276_4_k_cu_1bfc1b366thrust24THRUST_300001_SM_1000_NS12placeholders2_8E)
_ZN34_INTERNAL_33b54276_4_k_cu_1bfc1b366thrust24THRUST_300001_SM_1000_NS12placeholders2_8E:
	.zero		1
	.type		_ZN34_INTERNAL_33b54276_4_k_cu_1bfc1b364cuda3std3__45__cpo5crendE,@object
	.size		_ZN34_INTERNAL_33b54276_4_k_cu_1bfc1b364cuda3std3__45__cpo5crendE,(_ZN34_INTERNAL_33b54276_4_k_cu_1bfc1b364cuda3std6ranges3__45__cpo4prevE - _ZN34_INTERNAL_33b54276_4_k_cu_1bfc1b364cuda3std3__45__cpo5crendE)
_ZN34_INTERNAL_33b54276_4_k_cu_1bfc1b364cuda3std3__45__cpo5crendE:
	.zero		1
	.type		_ZN34_INTERNAL_33b54276_4_k_cu_1bfc1b364cuda3std6ranges3__45__cpo4prevE,@object
	.size		_ZN34_INTERNAL_33b54276_4_k_cu_1bfc1b364cuda3std6ranges3__45__cpo4prevE,(_ZN34_INTERNAL_33b54276_4_k_cu_1bfc1b364cuda3std6ranges3__45__cpo9iter_moveE - _ZN34_INTERNAL_33b54276_4_k_cu_1bfc1b364cuda3std6ranges3__45__cpo4prevE)
_ZN34_INTERNAL_33b54276_4_k_cu_1bfc1b364cuda3std6ranges3__45__cpo4prevE:
	.zero		1
	.type		_ZN34_INTERNAL_33b54276_4_k_cu_1bfc1b364cuda3std6ranges3__45__cpo9iter_moveE,@object
	.size		_ZN34_INTERNAL_33b54276_4_k_cu_1bfc1b364cuda3std6ranges3__45__cpo9iter_moveE,(_ZN34_INTERNAL_33b54276_4_k_cu_1bfc1b366thrust24THRUST_300001_SM_1000_NS6system6detail10sequential3seqE - _ZN34_INTERNAL_33b54276_4_k_cu_1bfc1b364cuda3std6ranges3__45__cpo9iter_moveE)
_ZN34_INTERNAL_33b54276_4_k_cu_1bfc1b364cuda3std6ranges3__45__cpo9iter_moveE:
	.zero		1
	.type		_ZN34_INTERNAL_33b54276_4_k_cu_1bfc1b366thrust24THRUST_300001_SM_1000_NS6system6detail10sequential3seqE,@object
	.size		_ZN34_INTERNAL_33b54276_4_k_cu_1bfc1b366thrust24THRUST_300001_SM_1000_NS6system6detail10sequential3seqE,(.L_31 - _ZN34_INTERNAL_33b54276_4_k_cu_1bfc1b366thrust24THRUST_300001_SM_1000_NS6system6detail10sequential3seqE)
_ZN34_INTERNAL_33b54276_4_k_cu_1bfc1b366thrust24THRUST_300001_SM_1000_NS6system6detail10sequential3seqE:
	.zero		1
.L_31:


//--------------------- .nv.constant0._ZN3cub18CUB_300001_SM_10006detail9transform16transform_kernelINS2_10policy_hubILb1EN4cuda3std3__45tupleIJN6thrust24THRUST_300001_SM_1000_NS6detail15normal_iteratorINSA_10device_ptrIfEEEESF_EEEE10policy1000El13saxpy_functorSF_JPfSK_EEEvT0_iT1_T2_DpNS2_10kernel_argIT3_EE --------------------------
	.section	.nv.constant0._ZN3cub18CUB_300001_SM_10006detail9transform16transform_kernelINS2_10policy_hubILb1EN4cuda3std3__45tupleIJN6thrust24THRUST_300001_SM_1000_NS6detail15normal_iteratorINSA_10device_ptrIfEEEESF_EEEE10policy1000El13saxpy_functorSF_JPfSK_EEEvT0_iT1_T2_DpNS2_10kernel_argIT3_EE,"a",@progbits
	.sectionflags	@""
	.align	4
.nv.constant0._ZN3cub18CUB_300001_SM_10006detail9transform16transform_kernelINS2_10policy_hubILb1EN4cuda3std3__45tupleIJN6thrust24THRUST_300001_SM_1000_NS6detail15normal_iteratorINSA_10device_ptrIfEEEESF_EEEE10policy1000El13saxpy_functorSF_JPfSK_EEEvT0_iT1_T2_DpNS2_10kernel_argIT3_EE:
	.zero		952


//--------------------- .nv.constant0._ZN3cub18CUB_300001_SM_10006detail9transform16transform_kernelINS2_10policy_hubILb1EN4cuda3std3__45tupleIJN6thrust24THRUST_300001_SM_1000_NS6detail15normal_iteratorINSA_10device_ptrIfEEEESF_EEEE10policy1000Ei13saxpy_functorSF_JPfSK_EEEvT0_iT1_T2_DpNS2_10kernel_argIT3_EE --------------------------
	.section	.nv.constant0._ZN3cub18CUB_300001_SM_10006detail9transform16transform_kernelINS2_10policy_hubILb1EN4cuda3std3__45tupleIJN6thrust24THRUST_300001_SM_1000_NS6detail15normal_iteratorINSA_10device_ptrIfEEEESF_EEEE10policy1000Ei13saxpy_functorSF_JPfSK_EEEvT0_iT1_T2_DpNS2_10kernel_argIT3_EE,"a",@progbits
	.sectionflags	@""
	.align	4
.nv.constant0._ZN3cub18CUB_300001_SM_10006detail9transform16transform_kernelINS2_10policy_hubILb1EN4cuda3std3__45tupleIJN6thrust24THRUST_300001_SM_1000_NS6detail15normal_iteratorINSA_10device_ptrIfEEEESF_EEEE10policy1000Ei13saxpy_functorSF_JPfSK_EEEvT0_iT1_T2_DpNS2_10kernel_argIT3_EE:
	.zero		952


//--------------------- .nv.constant0._ZN3cub18CUB_300001_SM_10006detail11EmptyKernelIvEEvv --------------------------
	.section	.nv.constant0._ZN3cub18CUB_300001_SM_10006detail11EmptyKernelIvEEvv,"a",@progbits
	.sectionflags	@""
	.align	4
.nv.constant0._ZN3cub18CUB_300001_SM_10006detail11EmptyKernelIvEEvv:
	.zero		896


//--------------------- SYMBOLS --------------------------

	.type		.nv.reservedSmem.offset0,@object
	.size		.nv.reservedSmem.offset0,0x4
